// auto-generated by cutlass_sweep.gemm — config: {"arch": "sm_90", "cluster_m": 2, "cluster_n": 1, "dtype": "e4m3", "dtype_b": "e4m3", "layout": "nt", "stages": 0, "tile_k": 128, "tile_m": 384, "tile_n": 64}
#include "cutlass/cutlass.h"
#include "cutlass/gemm/collective/collective_builder.hpp"
#include "cutlass/gemm/device/gemm_universal_adapter.h"
#include "cutlass/gemm/kernel/gemm_universal.hpp"
#include "cutlass/epilogue/collective/collective_builder.hpp"

using ElemA = cutlass::float_e4m3_t;
using ElemB = cutlass::float_e4m3_t;
using ElemCD = cutlass::float_e4m3_t;
using Acc  = float;
using TileShape    = cute::Shape<cute::_384, cute::_64, cute::_128>;
using ClusterShape = cute::Shape<cute::_2, cute::_1, cute::_1>;

using CollectiveEpilogue = typename cutlass::epilogue::collective::CollectiveBuilder<
    cutlass::arch::Sm90, cutlass::arch::OpClassTensorOp,
    TileShape, ClusterShape,
    cutlass::epilogue::collective::EpilogueTileAuto,
    Acc, Acc,
    ElemCD, cutlass::layout::RowMajor, 128 / cutlass::sizeof_bits<ElemCD>::value,
    ElemCD, cutlass::layout::RowMajor, 128 / cutlass::sizeof_bits<ElemCD>::value,
    cutlass::epilogue::collective::EpilogueScheduleAuto
  >::CollectiveOp;

using CollectiveMainloop = typename cutlass::gemm::collective::CollectiveBuilder<
    cutlass::arch::Sm90, cutlass::arch::OpClassTensorOp,
    ElemA, cutlass::layout::RowMajor, 128 / cutlass::sizeof_bits<ElemA>::value,
    ElemB, cutlass::layout::ColumnMajor, 128 / cutlass::sizeof_bits<ElemB>::value,
    Acc,
    TileShape, ClusterShape,
    cutlass::gemm::collective::StageCountAutoCarveout<static_cast<int>(sizeof(typename CollectiveEpilogue::SharedStorage))>,
    cutlass::gemm::collective::KernelScheduleAuto
  >::CollectiveOp;

using GemmKernel = cutlass::gemm::kernel::GemmUniversal<
    cute::Shape<int,int,int,int>,
    CollectiveMainloop,
    CollectiveEpilogue
>;
using Gemm = cutlass::gemm::device::GemmUniversalAdapter<GemmKernel>;

// Force the device kernel symbol into the cubin without needing a host main.
auto* _anchor = &cutlass::device_kernel<GemmKernel>;


// ===== COMPILED SASS (sm_90a) =====

	.target	sm_90a

	.elftype	@"ET_EXEC"


//--------------------- .note.nv.tkinfo           --------------------------
	.section	.note.nv.tkinfo,"",@"SHT_NOTE"
	.sectionflags	@"SHF_NOTE_NV_TKINFO"
	.tkinfo
        /*0018*/ 	.word	0x00000002
        /*0030*/ 	.string	""
        /*0030*/ 	.string	"ptxas"
        /*0030*/ 	.string	"Cuda compilation tools, release 13.0, V13.0.88"
        /*0030*/ 	.string	"Build cuda_13.0.r13.0/compiler.36424714_0"
        /*0030*/ 	.string	"-arch sm_90a -m 64 "



//--------------------- .note.nv.cuinfo           --------------------------
	.section	.note.nv.cuinfo,"",@"SHT_NOTE"
	.sectionflags	@"SHF_NOTE_NV_CUINFO"
        /*0018*/ 	.short	0x0002
        /*001a*/ 	.short	0x005a
        /*001c*/ 	.short	0x0082
	.zero		2


//--------------------- .nv.info                  --------------------------
	.section	.nv.info,"",@"SHT_CUDA_INFO"
	.align	4


	//----- nvinfo : EIATTR_REGCOUNT
	.align		4
        /*0000*/ 	.byte	0x04, 0x2f
        /*0002*/ 	.short	(.L_12 - .L_11)
	.align		4
.L_11:
        /*0004*/ 	.word	index@(_ZN7cutlass13device_kernelINS_4gemm6kernel13GemmUniversalIN4cute5tupleIJiiiiEEENS1_10collective13CollectiveMmaINS1_37MainloopSm90TmaGmmaWarpSpecializedFP8ILi4ENS5_IJNS4_1CILi2EEENSA_ILi1EEESC_EEENS1_35KernelTmaWarpSpecializedCooperativeEEENS5_IJNSA_ILi384EEENSA_ILi64EEENSA_ILi128EEEEEENS_12float_e4m3_tENS5_IJlSC_lEEESK_SL_NS4_8TiledMMAINS4_8MMA_AtomIJNS4_4SM904GMMA30MMA_64x64x32_F32E4M3E4M3_SS_TNILNSP_7ScaleInE1ELSR_1EEEEEENS4_6LayoutISD_NS5_IJSC_NSA_ILi0EEESV_EEEEENS5_IJNS4_10UnderscoreESY_SY_EEEEENS4_13SM90_TMA_LOADENS4_14ComposedLayoutINS4_7SwizzleILi3ELi4ELi3EEENS4_18smem_ptr_flag_bitsILi8EEENSU_INS5_IJNSA_ILi8EEESI_EEENS5_IJSI_SC_EEEEEEEvNS4_8identityENS4_23SM90_TMA_LOAD_MULTICASTES1B_vS1C_EENS_8epilogue10collective6detail29Sm90TmaWarpSpecializedAdapterINS1G_15DefaultEpilogueISK_SL_SL_NS1F_6thread17LinearCombinationISK_Li1EffLNS1K_9ScaleType4KindE0ELNS_15FloatRoundStyleE2ESK_EENS1_15EpilogueDefaultEEEEEvvEEEEvNT_6ParamsE)
        /*0008*/ 	.word	0x000000a8


	//----- nvinfo : EIATTR_FRAME_SIZE
	.align		4
.L_12:
        /*000c*/ 	.byte	0x04, 0x11
        /*000e*/ 	.short	(.L_14 - .L_13)
	.align		4
.L_13:
        /*0010*/ 	.word	index@(_ZN7cutlass13device_kernelINS_4gemm6kernel13GemmUniversalIN4cute5tupleIJiiiiEEENS1_10collective13CollectiveMmaINS1_37MainloopSm90TmaGmmaWarpSpecializedFP8ILi4ENS5_IJNS4_1CILi2EEENSA_ILi1EEESC_EEENS1_35KernelTmaWarpSpecializedCooperativeEEENS5_IJNSA_ILi384EEENSA_ILi64EEENSA_ILi128EEEEEENS_12float_e4m3_tENS5_IJlSC_lEEESK_SL_NS4_8TiledMMAINS4_8MMA_AtomIJNS4_4SM904GMMA30MMA_64x64x32_F32E4M3E4M3_SS_TNILNSP_7ScaleInE1ELSR_1EEEEEENS4_6LayoutISD_NS5_IJSC_NSA_ILi0EEESV_EEEEENS5_IJNS4_10UnderscoreESY_SY_EEEEENS4_13SM90_TMA_LOADENS4_14ComposedLayoutINS4_7SwizzleILi3ELi4ELi3EEENS4_18smem_ptr_flag_bitsILi8EEENSU_INS5_IJNSA_ILi8EEESI_EEENS5_IJSI_SC_EEEEEEEvNS4_8identityENS4_23SM90_TMA_LOAD_MULTICASTES1B_vS1C_EENS_8epilogue10collective6detail29Sm90TmaWarpSpecializedAdapterINS1G_15DefaultEpilogueISK_SL_SL_NS1F_6thread17LinearCombinationISK_Li1EffLNS1K_9ScaleType4KindE0ELNS_15FloatRoundStyleE2ESK_EENS1_15EpilogueDefaultEEEEEvvEEEEvNT_6ParamsE)
        /*0014*/ 	.word	0x00000048


	//----- nvinfo : EIATTR_MIN_STACK_SIZE
	.align		4
.L_14:
        /*0018*/ 	.byte	0x04, 0x12
        /*001a*/ 	.short	(.L_16 - .L_15)
	.align		4
.L_15:
        /*001c*/ 	.word	index@(_ZN7cutlass13device_kernelINS_4gemm6kernel13GemmUniversalIN4cute5tupleIJiiiiEEENS1_10collective13CollectiveMmaINS1_37MainloopSm90TmaGmmaWarpSpecializedFP8ILi4ENS5_IJNS4_1CILi2EEENSA_ILi1EEESC_EEENS1_35KernelTmaWarpSpecializedCooperativeEEENS5_IJNSA_ILi384EEENSA_ILi64EEENSA_ILi128EEEEEENS_12float_e4m3_tENS5_IJlSC_lEEESK_SL_NS4_8TiledMMAINS4_8MMA_AtomIJNS4_4SM904GMMA30MMA_64x64x32_F32E4M3E4M3_SS_TNILNSP_7ScaleInE1ELSR_1EEEEEENS4_6LayoutISD_NS5_IJSC_NSA_ILi0EEESV_EEEEENS5_IJNS4_10UnderscoreESY_SY_EEEEENS4_13SM90_TMA_LOADENS4_14ComposedLayoutINS4_7SwizzleILi3ELi4ELi3EEENS4_18smem_ptr_flag_bitsILi8EEENSU_INS5_IJNSA_ILi8EEESI_EEENS5_IJSI_SC_EEEEEEEvNS4_8identityENS4_23SM90_TMA_LOAD_MULTICASTES1B_vS1C_EENS_8epilogue10collective6detail29Sm90TmaWarpSpecializedAdapterINS1G_15DefaultEpilogueISK_SL_SL_NS1F_6thread17LinearCombinationISK_Li1EffLNS1K_9ScaleType4KindE0ELNS_15FloatRoundStyleE2ESK_EENS1_15EpilogueDefaultEEEEEvvEEEEvNT_6ParamsE)
        /*0020*/ 	.word	0x00000048
.L_16:


//--------------------- .nv.compat                --------------------------
	.section	.nv.compat,"",@"SHT_CUDA_COMPAT_INFO"
	.align	4
        /*0000*/ 	.byte	0x02, 0x09, 0x01, 0x00, 0x02, 0x02, 0x04, 0x00, 0x02, 0x05, 0x05, 0x00, 0x03, 0x07, 0x01, 0x01
        /*0010*/ 	.byte	0x02, 0x03, 0x01, 0x00, 0x02, 0x06, 0x01, 0x00, 0x04, 0x0b, 0x08, 0x00, 0x00, 0x00, 0x00, 0x00
        /*0020*/ 	.byte	0x00, 0x00, 0x00, 0x00


//--------------------- .nv.info._ZN7cutlass13device_kernelINS_4gemm6kernel13GemmUniversalIN4cute5tupleIJiiiiEEENS1_10collective13CollectiveMmaINS1_37MainloopSm90TmaGmmaWarpSpecializedFP8ILi4ENS5_IJNS4_1CILi2EEENSA_ILi1EEESC_EEENS1_35KernelTmaWarpSpecializedCooperativeEEENS5_IJNSA_ILi384EEENSA_ILi64EEENSA_ILi128EEEEEENS_12float_e4m3_tENS5_IJlSC_lEEESK_SL_NS4_8TiledMMAINS4_8MMA_AtomIJNS4_4SM904GMMA30MMA_64x64x32_F32E4M3E4M3_SS_TNILNSP_7ScaleInE1ELSR_1EEEEEENS4_6LayoutISD_NS5_IJSC_NSA_ILi0EEESV_EEEEENS5_IJNS4_10UnderscoreESY_SY_EEEEENS4_13SM90_TMA_LOADENS4_14ComposedLayoutINS4_7SwizzleILi3ELi4ELi3EEENS4_18smem_ptr_flag_bitsILi8EEENSU_INS5_IJNSA_ILi8EEESI_EEENS5_IJSI_SC_EEEEEEEvNS4_8identityENS4_23SM90_TMA_LOAD_MULTICASTES1B_vS1C_EENS_8epilogue10collective6detail29Sm90TmaWarpSpecializedAdapterINS1G_15DefaultEpilogueISK_SL_SL_NS1F_6thread17LinearCombinationISK_Li1EffLNS1K_9ScaleType4KindE0ELNS_15FloatRoundStyleE2ESK_EENS1_15EpilogueDefaultEEEEEvvEEEEvNT_6ParamsE --------------------------
	.section	.nv.info._ZN7cutlass13device_kernelINS_4gemm6kernel13GemmUniversalIN4cute5tupleIJiiiiEEENS1_10collective13CollectiveMmaINS1_37MainloopSm90TmaGmmaWarpSpecializedFP8ILi4ENS5_IJNS4_1CILi2EEENSA_ILi1EEESC_EEENS1_35KernelTmaWarpSpecializedCooperativeEEENS5_IJNSA_ILi384EEENSA_ILi64EEENSA_ILi128EEEEEENS_12float_e4m3_tENS5_IJlSC_lEEESK_SL_NS4_8TiledMMAINS4_8MMA_AtomIJNS4_4SM904GMMA30MMA_64x64x32_F32E4M3E4M3_SS_TNILNSP_7ScaleInE1ELSR_1EEEEEENS4_6LayoutISD_NS5_IJSC_NSA_ILi0EEESV_EEEEENS5_IJNS4_10UnderscoreESY_SY_EEEEENS4_13SM90_TMA_LOADENS4_14ComposedLayoutINS4_7SwizzleILi3ELi4ELi3EEENS4_18smem_ptr_flag_bitsILi8EEENSU_INS5_IJNSA_ILi8EEESI_EEENS5_IJSI_SC_EEEEEEEvNS4_8identityENS4_23SM90_TMA_LOAD_MULTICASTES1B_vS1C_EENS_8epilogue10collective6detail29Sm90TmaWarpSpecializedAdapterINS1G_15DefaultEpilogueISK_SL_SL_NS1F_6thread17LinearCombinationISK_Li1EffLNS1K_9ScaleType4KindE0ELNS_15FloatRoundStyleE2ESK_EENS1_15EpilogueDefaultEEEEEvvEEEEvNT_6ParamsE,"",@"SHT_CUDA_INFO"
	.sectionflags	@""
	.align	4


	//----- nvinfo : EIATTR_CUDA_API_VERSION
	.align		4
        /*0000*/ 	.byte	0x04, 0x37
        /*0002*/ 	.short	(.L_18 - .L_17)
.L_17:
        /*0004*/ 	.word	0x00000082


	//----- nvinfo : EIATTR_KPARAM_INFO
	.align		4
.L_18:
        /*0008*/ 	.byte	0x04, 0x17
        /*000a*/ 	.short	(.L_20 - .L_19)
.L_19:
        /*000c*/ 	.word	0x00000000
        /*0010*/ 	.short	0x0000
        /*0012*/ 	.short	0x0070
        /*0014*/ 	.byte	0x00, 0xf0, 0x01, 0x10


	//----- nvinfo : EIATTR_SPARSE_MMA_MASK
	.align		4
.L_20:
        /*0018*/ 	.byte	0x03, 0x50
        /*001a*/ 	.short	0x0000


	//----- nvinfo : EIATTR_MAXREG_COUNT
	.align		4
        /*001c*/ 	.byte	0x03, 0x1b
        /*001e*/ 	.short	0x00a8


	//----- nvinfo : EIATTR_NUM_BARRIERS
	.align		4
        /*0020*/ 	.byte	0x02, 0x4c
        /*0022*/ 	.byte	0x01
	.zero		1


	//----- nvinfo : EIATTR_ANNOTATIONS
	.align		4
        /*0024*/ 	.byte	0x04, 0x55
        /*0026*/ 	.short	(.L_22 - .L_21)


	//   ....[0]....
.L_21:
        /*0028*/ 	.word	0x00000001
        /*002c*/ 	.byte	0x90, 0x95, 0x00, 0x00, 0x01, 0x00, 0x00, 0x00, 0xd0, 0x95, 0x00, 0x00, 0x01, 0x00, 0x00, 0x00
        /*003c*/ 	.byte	0x10, 0x96, 0x00, 0x00, 0x01, 0x00, 0x00, 0x00, 0x50, 0x96, 0x00, 0x00, 0x01, 0x00, 0x00, 0x00
        /*004c*/ 	.byte	0xb0, 0x96, 0x00, 0x00, 0x01, 0x00, 0x00, 0x00, 0xf0, 0x96, 0x00, 0x00, 0x01, 0x00, 0x00, 0x00
        /*005c*/ 	.byte	0x30, 0x97, 0x00, 0x00, 0x01, 0x00, 0x00, 0x00, 0x70, 0x97, 0x00, 0x00, 0x01, 0x00, 0x00, 0x00
        /*006c*/ 	.byte	0xb0, 0x97, 0x00, 0x00, 0x01, 0x00, 0x00, 0x00, 0x10, 0xb5, 0x00, 0x00, 0x01, 0x00, 0x00, 0x00
        /*007c*/ 	.byte	0x40, 0xb5, 0x00, 0x00, 0x01, 0x00, 0x00, 0x00, 0x50, 0xcb, 0x00, 0x00, 0x01, 0x00, 0x00, 0x00
        /*008c*/ 	.byte	0x60, 0xcc, 0x00, 0x00, 0x01, 0x00, 0x00, 0x00, 0xc0, 0xcc, 0x00, 0x00, 0x01, 0x00, 0x00, 0x00
        /*009c*/ 	.byte	0xb0, 0xcd, 0x00, 0x00, 0x01, 0x00, 0x00, 0x00, 0x80, 0xce, 0x00, 0x00, 0x01, 0x00, 0x00, 0x00
        /*00ac*/ 	.byte	0xe0, 0xce, 0x00, 0x00, 0x01, 0x00, 0x00, 0x00, 0x50, 0xcf, 0x00, 0x00


	//----- nvinfo : EIATTR_MERCURY_ISA_VERSION
	.align		4
.L_22:
        /*00b8*/ 	.byte	0x03, 0x5f
        /*00ba*/ 	.short	0x0101


	//----- nvinfo : EIATTR_INT_WARP_WIDE_INSTR_OFFSETS
	.align		4
        /*00bc*/ 	.byte	0x04, 0x31
        /*00be*/ 	.short	(.L_24 - .L_23)


	//   ....[0]....
.L_23:
        /*00c0*/ 	.word	0x00000470


	//   ....[1]....
        /*00c4*/ 	.word	0x00000510


	//   ....[2]....
        /*00c8*/ 	.word	0x00000670


	//   ....[3]....
        /*00cc*/ 	.word	0x00003c90


	//----- nvinfo : EIATTR_COOP_GROUP_MASK_REGIDS
	.align		4
.L_24:
        /*00d0*/ 	.byte	0x04, 0x29
        /*00d2*/ 	.short	(.L_26 - .L_25)


	//   ....[0]....
.L_25:
        /*00d4*/ 	.word	0xffffffff


	//   ....[1]....
        /*00d8*/ 	.word	0xffffffff


	//   ....[2]....
        /*00dc*/ 	.word	0xffffffff


	//   ....[3]....
        /*00e0*/ 	.word	0xffffffff


	//   ....[4]....
        /*00e4*/ 	.word	0xffffffff


	//   ....[5]....
        /*00e8*/ 	.word	0xffffffff


	//----- nvinfo : EIATTR_COOP_GROUP_INSTR_OFFSETS
	.align		4
.L_26:
        /*00ec*/ 	.byte	0x04, 0x28
        /*00ee*/ 	.short	(.L_28 - .L_27)


	//   ....[0]....
.L_27:
        /*00f0*/ 	.word	0x00000070


	//   ....[1]....
        /*00f4*/ 	.word	0x00000080


	//   ....[2]....
        /*00f8*/ 	.word	0x00000140


	//   ....[3]....
        /*00fc*/ 	.word	0x000002e0


	//   ....[4]....
        /*0100*/ 	.word	0x00000800


	//   ....[5]....
        /*0104*/ 	.word	0x00001310


	//----- nvinfo : EIATTR_REG_RECONFIG
	.align		4
.L_28:
        /*0108*/ 	.byte	0x01, 0x54
	.zero		2


	//----- nvinfo : EIATTR_MBARRIER_INSTR_OFFSETS
	.align		4
        /*010c*/ 	.byte	0x04, 0x39
        /*010e*/ 	.short	(.L_30 - .L_29)


	//   ....[0]....
.L_29:
        /*0110*/ 	.word	0x00000240
        /*0114*/ 	.word	0x000000ff
        /*0118*/ 	.word	0x00000000
        /*011c*/ 	.short	0x0100
        /*011e*/ 	.byte	0x08
	.zero		1


	//   ....[1]....
        /*0120*/ 	.word	0x00000250
        /*0124*/ 	.word	0x000000ff
        /*0128*/ 	.word	0x00000020
        /*012c*/ 	.short	0x0100
        /*012e*/ 	.byte	0x08
	.zero		1


	//   ....[2]....
        /*0130*/ 	.word	0x00000260
        /*0134*/ 	.word	0x000000ff
        /*0138*/ 	.word	0x00000008
        /*013c*/ 	.short	0x0100
        /*013e*/ 	.byte	0x08
	.zero		1


	//   ....[3]....
        /*0140*/ 	.word	0x00000270
        /*0144*/ 	.word	0x000000ff
        /*0148*/ 	.word	0x00000028
        /*014c*/ 	.short	0x0100
        /*014e*/ 	.byte	0x08
	.zero		1


	//   ....[4]....
        /*0150*/ 	.word	0x00000280
        /*0154*/ 	.word	0x000000ff
        /*0158*/ 	.word	0x00000010
        /*015c*/ 	.short	0x0100
        /*015e*/ 	.byte	0x08
	.zero		1


	//   ....[5]....
        /*0160*/ 	.word	0x00000290
        /*0164*/ 	.word	0x000000ff
        /*0168*/ 	.word	0x00000030
        /*016c*/ 	.short	0x0100
        /*016e*/ 	.byte	0x08
	.zero		1


	//   ....[6]....
        /*0170*/ 	.word	0x000002a0
        /*0174*/ 	.word	0x000000ff
        /*0178*/ 	.word	0x00000018
        /*017c*/ 	.short	0x0100
        /*017e*/ 	.byte	0x08
	.zero		1


	//   ....[7]....
        /*0180*/ 	.word	0x000002b0
        /*0184*/ 	.word	0x000000ff
        /*0188*/ 	.word	0x00000038
        /*018c*/ 	.short	0x0100
        /*018e*/ 	.byte	0x08
	.zero		1


	//   ....[8]....
        /*0190*/ 	.word	0x00000720
        /*0194*/ 	.word	0x000000ff
        /*0198*/ 	.word	0x00000050
        /*019c*/ 	.short	0x0100
        /*019e*/ 	.byte	0x06
	.zero		1


	//   ....[9]....
        /*01a0*/ 	.word	0x000007b0
        /*01a4*/ 	.word	0x000000ff
        /*01a8*/ 	.word	0x00000058
        /*01ac*/ 	.short	0x0100
        /*01ae*/ 	.byte	0x06
	.zero		1


	//   ....[10]....
        /*01b0*/ 	.word	0x00001a40
        /*01b4*/ 	.word	0x000000ff
        /*01b8*/ 	.word	0x00000000
        /*01bc*/ 	.short	0x010a
        /*01be*/ 	.byte	0x06
	.zero		1


	//   ....[11]....
        /*01c0*/ 	.word	0x00001a80
        /*01c4*/ 	.word	0x000000ff
        /*01c8*/ 	.word	0x00000000
        /*01cc*/ 	.short	0x010a
        /*01ce*/ 	.byte	0x06
	.zero		1


	//   ....[12]....
        /*01d0*/ 	.word	0x00002970
        /*01d4*/ 	.word	0x000000ff
        /*01d8*/ 	.word	0x00000000
        /*01dc*/ 	.short	0x010a
        /*01de*/ 	.byte	0x0e
	.zero		1


	//   ....[13]....
        /*01e0*/ 	.word	0x000029b0
        /*01e4*/ 	.word	0x000000ff
        /*01e8*/ 	.word	0x00000000
        /*01ec*/ 	.short	0x010a
        /*01ee*/ 	.byte	0x0e
	.zero		1


	//   ....[14]....
        /*01f0*/ 	.word	0x000034a0
        /*01f4*/ 	.word	0x000000d7
        /*01f8*/ 	.word	0x00000000
        /*01fc*/ 	.short	0x0101
        /*01fe*/ 	.byte	0x3f
	.zero		1


	//   ....[15]....
        /*0200*/ 	.word	0x00003d10
        /*0204*/ 	.word	0x00000019
        /*0208*/ 	.word	0x00000000
        /*020c*/ 	.short	0x0101
        /*020e*/ 	.byte	0x3f
	.zero		1


	//   ....[16]....
        /*0210*/ 	.word	0x0000e1f0
        /*0214*/ 	.word	0x00000014
        /*0218*/ 	.word	0x00000020
        /*021c*/ 	.short	0x010a
        /*021e*/ 	.byte	0x3f
	.zero		1


	//   ....[17]....
        /*0220*/ 	.word	0x0000e5a0
        /*0224*/ 	.word	0x00000007
        /*0228*/ 	.word	0x00000058
        /*022c*/ 	.short	0x0101
        /*022e*/ 	.byte	0x3f
	.zero		1


	//   ....[18]....
        /*0230*/ 	.word	0x0000ecc0
        /*0234*/ 	.word	0x00000005
        /*0238*/ 	.word	0x00000000
        /*023c*/ 	.short	0x010a
        /*023e*/ 	.byte	0x3f
	.zero		1


	//   ....[19]....
        /*0240*/ 	.word	0x0000ed40
        /*0244*/ 	.word	0x00000007
        /*0248*/ 	.word	0x00000000
        /*024c*/ 	.short	0x010a
        /*024e*/ 	.byte	0x3f
	.zero		1


	//   ....[20]....
        /*0250*/ 	.word	0x0000edd0
        /*0254*/ 	.word	0x00000006
        /*0258*/ 	.word	0x00000000
        /*025c*/ 	.short	0x010a
        /*025e*/ 	.byte	0x3f
	.zero		1


	//   ....[21]....
        /*0260*/ 	.word	0x0000ee60
        /*0264*/ 	.word	0x00000003
        /*0268*/ 	.word	0x00000000
        /*026c*/ 	.short	0x010a
        /*026e*/ 	.byte	0x3f
	.zero		1


	//   ....[22]....
        /*0270*/ 	.word	0x0000eed0
        /*0274*/ 	.word	0x00000016
        /*0278*/ 	.word	0x00000000
        /*027c*/ 	.short	0x010a
        /*027e*/ 	.byte	0x3f
	.zero		1


	//   ....[23]....
        /*0280*/ 	.word	0x0000ef30
        /*0284*/ 	.word	0x000000d8
        /*0288*/ 	.word	0x00000000
        /*028c*/ 	.short	0x010a
        /*028e*/ 	.byte	0x3f
	.zero		1


	//   ....[24]....
        /*0290*/ 	.word	0x0000f000
        /*0294*/ 	.word	0x00000014
        /*0298*/ 	.word	0x00000020
        /*029c*/ 	.short	0x010a
        /*029e*/ 	.byte	0x3f
	.zero		1


	//   ....[25]....
        /*02a0*/ 	.word	0x0000f0d0
        /*02a4*/ 	.word	0x00000005
        /*02a8*/ 	.word	0x00000000
        /*02ac*/ 	.short	0x010a
        /*02ae*/ 	.byte	0x3f
	.zero		1


	//   ....[26]....
        /*02b0*/ 	.word	0x0000f120
        /*02b4*/ 	.word	0x00000007
        /*02b8*/ 	.word	0x00000000
        /*02bc*/ 	.short	0x010a
        /*02be*/ 	.byte	0x3f
	.zero		1


	//   ....[27]....
        /*02c0*/ 	.word	0x0000f170
        /*02c4*/ 	.word	0x00000006
        /*02c8*/ 	.word	0x00000000
        /*02cc*/ 	.short	0x010a
        /*02ce*/ 	.byte	0x3f
	.zero		1


	//----- nvinfo : EIATTR_NUM_MBARRIERS
	.align		4
.L_30:
        /*02d0*/ 	.byte	0x03, 0x38
        /*02d2*/ 	.short	0x000a


	//----- nvinfo : EIATTR_EXIT_INSTR_OFFSETS
	.align		4
        /*02d4*/ 	.byte	0x04, 0x1c
        /*02d6*/ 	.short	(.L_32 - .L_31)


	//   ....[0]....
.L_31:
        /*02d8*/ 	.word	0x00000980


	//   ....[1]....
        /*02dc*/ 	.word	0x00001170


	//   ....[2]....
        /*02e0*/ 	.word	0x0000d900


	//   ....[3]....
        /*02e4*/ 	.word	0x0000de60


	//   ....[4]....
        /*02e8*/ 	.word	0x0000eeb0


	//----- nvinfo : EIATTR_MAX_THREADS
	.align		4
.L_32:
        /*02ec*/ 	.byte	0x04, 0x05
        /*02ee*/ 	.short	(.L_34 - .L_33)
.L_33:
        /*02f0*/ 	.word	0x00000180
        /*02f4*/ 	.word	0x00000001
        /*02f8*/ 	.word	0x00000001


	//----- nvinfo : EIATTR_CRS_STACK_SIZE
	.align		4
.L_34:
        /*02fc*/ 	.byte	0x04, 0x1e
        /*02fe*/ 	.short	(.L_36 - .L_35)
.L_35:
        /*0300*/ 	.word	0x00000000


	//----- nvinfo : EIATTR_CBANK_PARAM_SIZE
	.align		4
.L_36:
        /*0304*/ 	.byte	0x03, 0x19
        /*0306*/ 	.short	0x0470


	//----- nvinfo : EIATTR_PARAM_CBANK
	.align		4
        /*0308*/ 	.byte	0x04, 0x0a
        /*030a*/ 	.short	(.L_38 - .L_37)
	.align		4
.L_37:
        /*030c*/ 	.word	index@(.nv.constant0._ZN7cutlass13device_kernelINS_4gemm6kernel13GemmUniversalIN4cute5tupleIJiiiiEEENS1_10collective13CollectiveMmaINS1_37MainloopSm90TmaGmmaWarpSpecializedFP8ILi4ENS5_IJNS4_1CILi2EEENSA_ILi1EEESC_EEENS1_35KernelTmaWarpSpecializedCooperativeEEENS5_IJNSA_ILi384EEENSA_ILi64EEENSA_ILi128EEEEEENS_12float_e4m3_tENS5_IJlSC_lEEESK_SL_NS4_8TiledMMAINS4_8MMA_AtomIJNS4_4SM904GMMA30MMA_64x64x32_F32E4M3E4M3_SS_TNILNSP_7ScaleInE1ELSR_1EEEEEENS4_6LayoutISD_NS5_IJSC_NSA_ILi0EEESV_EEEEENS5_IJNS4_10UnderscoreESY_SY_EEEEENS4_13SM90_TMA_LOADENS4_14ComposedLayoutINS4_7SwizzleILi3ELi4ELi3EEENS4_18smem_ptr_flag_bitsILi8EEENSU_INS5_IJNSA_ILi8EEESI_EEENS5_IJSI_SC_EEEEEEEvNS4_8identityENS4_23SM90_TMA_LOAD_MULTICASTES1B_vS1C_EENS_8epilogue10collective6detail29Sm90TmaWarpSpecializedAdapterINS1G_15DefaultEpilogueISK_SL_SL_NS1F_6thread17LinearCombinationISK_Li1EffLNS1K_9ScaleType4KindE0ELNS_15FloatRoundStyleE2ESK_EENS1_15EpilogueDefaultEEEEEvvEEEEvNT_6ParamsE)
        /*0310*/ 	.short	0x0210
        /*0312*/ 	.short	0x0470


	//----- nvinfo : EIATTR_SW_WAR
	.align		4
.L_38:
        /*0314*/ 	.byte	0x04, 0x36
        /*0316*/ 	.short	(.L_40 - .L_39)
.L_39:
        /*0318*/ 	.word	0x00000008
.L_40:


//--------------------- .nv.callgraph             --------------------------
	.section	.nv.callgraph,"",@"SHT_CUDA_CALLGRAPH"
	.align	4
	.sectionentsize	8
	.align		4
        /*0000*/ 	.word	0x00000000
	.align		4
        /*0004*/ 	.word	0xffffffff
	.align		4
        /*0008*/ 	.word	0x00000000
	.align		4
        /*000c*/ 	.word	0xfffffffe
	.align		4
        /*0010*/ 	.word	0x00000000
	.align		4
        /*0014*/ 	.word	0xfffffffd
	.align		4
        /*0018*/ 	.word	0x00000000
	.align		4
        /*001c*/ 	.word	0xfffffffc


//--------------------- .nv.constant4             --------------------------
	.section	.nv.constant4,"a",@progbits
	.align	8
	.align		8
.nv.constant4:
        /*0000*/ 	.dword	_ZN39_INTERNAL_f1b62152_4_k_cu_8223f9b7_83164cuda3std3__45__cpo5beginE
	.align		8
        /*0008*/ 	.dword	_ZN39_INTERNAL_f1b62152_4_k_cu_8223f9b7_83164cuda3std3__45__cpo3endE
	.align		8
        /*0010*/ 	.dword	_ZN39_INTERNAL_f1b62152_4_k_cu_8223f9b7_83164cuda3std3__45__cpo6cbeginE
	.align		8
        /*0018*/ 	.dword	_ZN39_INTERNAL_f1b62152_4_k_cu_8223f9b7_83164cuda3std3__45__cpo4cendE
	.align		8
        /*0020*/ 	.dword	_ZN39_INTERNAL_f1b62152_4_k_cu_8223f9b7_83164cuda3std3__441_GLOBAL__N__f1b62152_4_k_cu_8223f9b7_83166ignoreE
	.align		8
        /*0028*/ 	.dword	_ZN39_INTERNAL_f1b62152_4_k_cu_8223f9b7_83164cuda3std3__419piecewise_constructE
	.align		8
        /*0030*/ 	.dword	_ZN39_INTERNAL_f1b62152_4_k_cu_8223f9b7_83164cuda3std3__48in_placeE
	.align		8
        /*0038*/ 	.dword	_ZN39_INTERNAL_f1b62152_4_k_cu_8223f9b7_83164cuda3std6ranges3__45__cpo4swapE
	.align		8
        /*0040*/ 	.dword	_ZN39_INTERNAL_f1b62152_4_k_cu_8223f9b7_83164cuda3std6ranges3__45__cpo9iter_moveE
	.align		8
        /*0048*/ 	.dword	_ZN39_INTERNAL_f1b62152_4_k_cu_8223f9b7_83164cute7productE
	.align		8
        /*0050*/ 	.dword	_ZN39_INTERNAL_f1b62152_4_k_cu_8223f9b7_83164cute1_E


//--------------------- .text._ZN7cutlass13device_kernelINS_4gemm6kernel13GemmUniversalIN4cute5tupleIJiiiiEEENS1_10collective13CollectiveMmaINS1_37MainloopSm90TmaGmmaWarpSpecializedFP8ILi4ENS5_IJNS4_1CILi2EEENSA_ILi1EEESC_EEENS1_35KernelTmaWarpSpecializedCooperativeEEENS5_IJNSA_ILi384EEENSA_ILi64EEENSA_ILi128EEEEEENS_12float_e4m3_tENS5_IJlSC_lEEESK_SL_NS4_8TiledMMAINS4_8MMA_AtomIJNS4_4SM904GMMA30MMA_64x64x32_F32E4M3E4M3_SS_TNILNSP_7ScaleInE1ELSR_1EEEEEENS4_6LayoutISD_NS5_IJSC_NSA_ILi0EEESV_EEEEENS5_IJNS4_10UnderscoreESY_SY_EEEEENS4_13SM90_TMA_LOADENS4_14ComposedLayoutINS4_7SwizzleILi3ELi4ELi3EEENS4_18smem_ptr_flag_bitsILi8EEENSU_INS5_IJNSA_ILi8EEESI_EEENS5_IJSI_SC_EEEEEEEvNS4_8identityENS4_23SM90_TMA_LOAD_MULTICASTES1B_vS1C_EENS_8epilogue10collective6detail29Sm90TmaWarpSpecializedAdapterINS1G_15DefaultEpilogueISK_SL_SL_NS1F_6thread17LinearCombinationISK_Li1EffLNS1K_9ScaleType4KindE0ELNS_15FloatRoundStyleE2ESK_EENS1_15EpilogueDefaultEEEEEvvEEEEvNT_6ParamsE --------------------------
	.section	.text._ZN7cutlass13device_kernelINS_4gemm6kernel13GemmUniversalIN4cute5tupleIJiiiiEEENS1_10collective13CollectiveMmaINS1_37MainloopSm90TmaGmmaWarpSpecializedFP8ILi4ENS5_IJNS4_1CILi2EEENSA_ILi1EEESC_EEENS1_35KernelTmaWarpSpecializedCooperativeEEENS5_IJNSA_ILi384EEENSA_ILi64EEENSA_ILi128EEEEEENS_12float_e4m3_tENS5_IJlSC_lEEESK_SL_NS4_8TiledMMAINS4_8MMA_AtomIJNS4_4SM904GMMA30MMA_64x64x32_F32E4M3E4M3_SS_TNILNSP_7ScaleInE1ELSR_1EEEEEENS4_6LayoutISD_NS5_IJSC_NSA_ILi0EEESV_EEEEENS5_IJNS4_10UnderscoreESY_SY_EEEEENS4_13SM90_TMA_LOADENS4_14ComposedLayoutINS4_7SwizzleILi3ELi4ELi3EEENS4_18smem_ptr_flag_bitsILi8EEENSU_INS5_IJNSA_ILi8EEESI_EEENS5_IJSI_SC_EEEEEEEvNS4_8identityENS4_23SM90_TMA_LOAD_MULTICASTES1B_vS1C_EENS_8epilogue10collective6detail29Sm90TmaWarpSpecializedAdapterINS1G_15DefaultEpilogueISK_SL_SL_NS1F_6thread17LinearCombinationISK_Li1EffLNS1K_9ScaleType4KindE0ELNS_15FloatRoundStyleE2ESK_EENS1_15EpilogueDefaultEEEEEvvEEEEvNT_6ParamsE,"ax",@progbits
	.align	128
.text._ZN7cutlass13device_kernelINS_4gemm6kernel13GemmUniversalIN4cute5tupleIJiiiiEEENS1_10collective13CollectiveMmaINS1_37MainloopSm90TmaGmmaWarpSpecializedFP8ILi4ENS5_IJNS4_1CILi2EEENSA_ILi1EEESC_EEENS1_35KernelTmaWarpSpecializedCooperativeEEENS5_IJNSA_ILi384EEENSA_ILi64EEENSA_ILi128EEEEEENS_12float_e4m3_tENS5_IJlSC_lEEESK_SL_NS4_8TiledMMAINS4_8MMA_AtomIJNS4_4SM904GMMA30MMA_64x64x32_F32E4M3E4M3_SS_TNILNSP_7ScaleInE1ELSR_1EEEEEENS4_6LayoutISD_NS5_IJSC_NSA_ILi0EEESV_EEEEENS5_IJNS4_10UnderscoreESY_SY_EEEEENS4_13SM90_TMA_LOADENS4_14ComposedLayoutINS4_7SwizzleILi3ELi4ELi3EEENS4_18smem_ptr_flag_bitsILi8EEENSU_INS5_IJNSA_ILi8EEESI_EEENS5_IJSI_SC_EEEEEEEvNS4_8identityENS4_23SM90_TMA_LOAD_MULTICASTES1B_vS1C_EENS_8epilogue10collective6detail29Sm90TmaWarpSpecializedAdapterINS1G_15DefaultEpilogueISK_SL_SL_NS1F_6thread17LinearCombinationISK_Li1EffLNS1K_9ScaleType4KindE0ELNS_15FloatRoundStyleE2ESK_EENS1_15EpilogueDefaultEEEEEvvEEEEvNT_6ParamsE:
        .type           _ZN7cutlass13device_kernelINS_4gemm6kernel13GemmUniversalIN4cute5tupleIJiiiiEEENS1_10collective13CollectiveMmaINS1_37MainloopSm90TmaGmmaWarpSpecializedFP8ILi4ENS5_IJNS4_1CILi2EEENSA_ILi1EEESC_EEENS1_35KernelTmaWarpSpecializedCooperativeEEENS5_IJNSA_ILi384EEENSA_ILi64EEENSA_ILi128EEEEEENS_12float_e4m3_tENS5_IJlSC_lEEESK_SL_NS4_8TiledMMAINS4_8MMA_AtomIJNS4_4SM904GMMA30MMA_64x64x32_F32E4M3E4M3_SS_TNILNSP_7ScaleInE1ELSR_1EEEEEENS4_6LayoutISD_NS5_IJSC_NSA_ILi0EEESV_EEEEENS5_IJNS4_10UnderscoreESY_SY_EEEEENS4_13SM90_TMA_LOADENS4_14ComposedLayoutINS4_7SwizzleILi3ELi4ELi3EEENS4_18smem_ptr_flag_bitsILi8EEENSU_INS5_IJNSA_ILi8EEESI_EEENS5_IJSI_SC_EEEEEEEvNS4_8identityENS4_23SM90_TMA_LOAD_MULTICASTES1B_vS1C_EENS_8epilogue10collective6detail29Sm90TmaWarpSpecializedAdapterINS1G_15DefaultEpilogueISK_SL_SL_NS1F_6thread17LinearCombinationISK_Li1EffLNS1K_9ScaleType4KindE0ELNS_15FloatRoundStyleE2ESK_EENS1_15EpilogueDefaultEEEEEvvEEEEvNT_6ParamsE,@function
        .size           _ZN7cutlass13device_kernelINS_4gemm6kernel13GemmUniversalIN4cute5tupleIJiiiiEEENS1_10collective13CollectiveMmaINS1_37MainloopSm90TmaGmmaWarpSpecializedFP8ILi4ENS5_IJNS4_1CILi2EEENSA_ILi1EEESC_EEENS1_35KernelTmaWarpSpecializedCooperativeEEENS5_IJNSA_ILi384EEENSA_ILi64EEENSA_ILi128EEEEEENS_12float_e4m3_tENS5_IJlSC_lEEESK_SL_NS4_8TiledMMAINS4_8MMA_AtomIJNS4_4SM904GMMA30MMA_64x64x32_F32E4M3E4M3_SS_TNILNSP_7ScaleInE1ELSR_1EEEEEENS4_6LayoutISD_NS5_IJSC_NSA_ILi0EEESV_EEEEENS5_IJNS4_10UnderscoreESY_SY_EEEEENS4_13SM90_TMA_LOADENS4_14ComposedLayoutINS4_7SwizzleILi3ELi4ELi3EEENS4_18smem_ptr_flag_bitsILi8EEENSU_INS5_IJNSA_ILi8EEESI_EEENS5_IJSI_SC_EEEEEEEvNS4_8identityENS4_23SM90_TMA_LOAD_MULTICASTES1B_vS1C_EENS_8epilogue10collective6detail29Sm90TmaWarpSpecializedAdapterINS1G_15DefaultEpilogueISK_SL_SL_NS1F_6thread17LinearCombinationISK_Li1EffLNS1K_9ScaleType4KindE0ELNS_15FloatRoundStyleE2ESK_EENS1_15EpilogueDefaultEEEEEvvEEEEvNT_6ParamsE,(.L_x_78 - _ZN7cutlass13device_kernelINS_4gemm6kernel13GemmUniversalIN4cute5tupleIJiiiiEEENS1_10collective13CollectiveMmaINS1_37MainloopSm90TmaGmmaWarpSpecializedFP8ILi4ENS5_IJNS4_1CILi2EEENSA_ILi1EEESC_EEENS1_35KernelTmaWarpSpecializedCooperativeEEENS5_IJNSA_ILi384EEENSA_ILi64EEENSA_ILi128EEEEEENS_12float_e4m3_tENS5_IJlSC_lEEESK_SL_NS4_8TiledMMAINS4_8MMA_AtomIJNS4_4SM904GMMA30MMA_64x64x32_F32E4M3E4M3_SS_TNILNSP_7ScaleInE1ELSR_1EEEEEENS4_6LayoutISD_NS5_IJSC_NSA_ILi0EEESV_EEEEENS5_IJNS4_10UnderscoreESY_SY_EEEEENS4_13SM90_TMA_LOADENS4_14ComposedLayoutINS4_7SwizzleILi3ELi4ELi3EEENS4_18smem_ptr_flag_bitsILi8EEENSU_INS5_IJNSA_ILi8EEESI_EEENS5_IJSI_SC_EEEEEEEvNS4_8identityENS4_23SM90_TMA_LOAD_MULTICASTES1B_vS1C_EENS_8epilogue10collective6detail29Sm90TmaWarpSpecializedAdapterINS1G_15DefaultEpilogueISK_SL_SL_NS1F_6thread17LinearCombinationISK_Li1EffLNS1K_9ScaleType4KindE0ELNS_15FloatRoundStyleE2ESK_EENS1_15EpilogueDefaultEEEEEvvEEEEvNT_6ParamsE)
        .other          _ZN7cutlass13device_kernelINS_4gemm6kernel13GemmUniversalIN4cute5tupleIJiiiiEEENS1_10collective13CollectiveMmaINS1_37MainloopSm90TmaGmmaWarpSpecializedFP8ILi4ENS5_IJNS4_1CILi2EEENSA_ILi1EEESC_EEENS1_35KernelTmaWarpSpecializedCooperativeEEENS5_IJNSA_ILi384EEENSA_ILi64EEENSA_ILi128EEEEEENS_12float_e4m3_tENS5_IJlSC_lEEESK_SL_NS4_8TiledMMAINS4_8MMA_AtomIJNS4_4SM904GMMA30MMA_64x64x32_F32E4M3E4M3_SS_TNILNSP_7ScaleInE1ELSR_1EEEEEENS4_6LayoutISD_NS5_IJSC_NSA_ILi0EEESV_EEEEENS5_IJNS4_10UnderscoreESY_SY_EEEEENS4_13SM90_TMA_LOADENS4_14ComposedLayoutINS4_7SwizzleILi3ELi4ELi3EEENS4_18smem_ptr_flag_bitsILi8EEENSU_INS5_IJNSA_ILi8EEESI_EEENS5_IJSI_SC_EEEEEEEvNS4_8identityENS4_23SM90_TMA_LOAD_MULTICASTES1B_vS1C_EENS_8epilogue10collective6detail29Sm90TmaWarpSpecializedAdapterINS1G_15DefaultEpilogueISK_SL_SL_NS1F_6thread17LinearCombinationISK_Li1EffLNS1K_9ScaleType4KindE0ELNS_15FloatRoundStyleE2ESK_EENS1_15EpilogueDefaultEEEEEvvEEEEvNT_6ParamsE,@"STO_CUDA_ENTRY STV_DEFAULT"
_ZN7cutlass13device_kernelINS_4gemm6kernel13GemmUniversalIN4cute5tupleIJiiiiEEENS1_10collective13CollectiveMmaINS1_37MainloopSm90TmaGmmaWarpSpecializedFP8ILi4ENS5_IJNS4_1CILi2EEENSA_ILi1EEESC_EEENS1_35KernelTmaWarpSpecializedCooperativeEEENS5_IJNSA_ILi384EEENSA_ILi64EEENSA_ILi128EEEEEENS_12float_e4m3_tENS5_IJlSC_lEEESK_SL_NS4_8TiledMMAINS4_8MMA_AtomIJNS4_4SM904GMMA30MMA_64x64x32_F32E4M3E4M3_SS_TNILNSP_7ScaleInE1ELSR_1EEEEEENS4_6LayoutISD_NS5_IJSC_NSA_ILi0EEESV_EEEEENS5_IJNS4_10UnderscoreESY_SY_EEEEENS4_13SM90_TMA_LOADENS4_14ComposedLayoutINS4_7SwizzleILi3ELi4ELi3EEENS4_18smem_ptr_flag_bitsILi8EEENSU_INS5_IJNSA_ILi8EEESI_EEENS5_IJSI_SC_EEEEEEEvNS4_8identityENS4_23SM90_TMA_LOAD_MULTICASTES1B_vS1C_EENS_8epilogue10collective6detail29Sm90TmaWarpSpecializedAdapterINS1G_15DefaultEpilogueISK_SL_SL_NS1F_6thread17LinearCombinationISK_Li1EffLNS1K_9ScaleType4KindE0ELNS_15FloatRoundStyleE2ESK_EENS1_15EpilogueDefaultEEEEEvvEEEEvNT_6ParamsE:
[----:B------:R-:W0:Y:S02]  /*0000*/  LDC R1, c[0x0][0x28] ;  /* 0x00000a00ff017b82 */ /* 0x000e240000000800 */
[----:B0-----:R-:W-:Y:S01]  /*0010*/  VIADD R1, R1, 0xffffffb8 ;  /* 0xffffffb801017836 */ /* 0x001fe20000000000 */
[----:B------:R-:W0:Y:S01]  /*0020*/  S2R R4, SR_TID.X ;  /* 0x0000000000047919 */ /* 0x000e220000002100 */
[----:B------:R-:W-:Y:S01]  /*0030*/  ELECT P0, URZ, PT ;  /* 0x00000000003f782f */ /* 0x000fe20003800000 */
[----:B------:R-:W-:Y:S01]  /*0040*/  BSSY B0, `(.L_x_0) ;  /* 0x000000f000007945 */ /* 0x000fe20003800000 */
[--C-:B0-----:R-:W-:Y:S02]  /*0050*/  SHF.R.U32.HI R0, RZ, 0x5, R4.reuse ;  /* 0x00000005ff007819 */ /* 0x101fe40000011604 */
[----:B------:R-:W-:-:S03]  /*0060*/  SHF.R.U32.HI R2, RZ, 0x7, R4 ;  /* 0x00000007ff027819 */ /* 0x000fc60000011604 */
[----:B------:R-:W0:Y:S04]  /*0070*/  SHFL.IDX PT, R6, R0, RZ, 0x1f ;  /* 0x00001fff00067589 */ /* 0x000e2800000e0000 */
[----:B------:R-:W1:Y:S01]  /*0080*/  SHFL.IDX PT, R2, R2, RZ, 0x1f ;  /* 0x00001fff02027589 */ /* 0x000e6200000e0000 */
[----:B0-----:R-:W-:-:S13]  /*0090*/  ISETP.NE.OR P0, PT, R6, RZ, !P0 ;  /* 0x000000ff0600720c */ /* 0x001fda0004705670 */
[----:B-1----:R-:W-:Y:S05]  /*00a0*/  @P0 BRA `(.L_x_1) ;  /* 0x0000000000200947 */ /* 0x002fea0003800000 */
[----:B------:R-:W-:Y:S02]  /*00b0*/  ULDC.64 UR4, c[0x0][0x198] ;  /* 0x0000660000047ab9 */ /* 0x000fe40000000a00 */
[----:B------:R-:W-:Y:S02]  /*00c0*/  UIADD3 UR6, UP0, UR4, 0xf0, URZ ;  /* 0x000000f004067890 */ /* 0x000fe4000ff1e03f */
[----:B------:R-:W-:Y:S02]  /*00d0*/  UIADD3 UR4, UP1, UR4, 0x1f0, URZ ;  /* 0x000001f004047890 */ /* 0x000fe4000ff3e03f */
[----:B------:R-:W-:Y:S02]  /*00e0*/  UIADD3.X UR7, URZ, UR5, URZ, UP0, !UPT ;  /* 0x000000053f077290 */ /* 0x000fe400087fe43f */
[----:B------:R-:W-:-:S07]  /*00f0*/  UIADD3.X UR5, URZ, UR5, URZ, UP1, !UPT ;  /* 0x000000053f057290 */ /* 0x000fce0008ffe43f */
[----:B------:R0:W-:Y:S02]  /*0100*/  UTMACCTL.PF [UR6] ;  /* 0x00000000060079b9 */ /* 0x0001e40008040000 */
[----:B------:R0:W-:Y:S02]  /*0110*/  UTMACCTL.PF [UR4] ;  /* 0x00000000040079b9 */ /* 0x0001e40008040000 */
[----:B0-----:R-:W-:Y:S01]  /*0120*/  NOP ;  /* 0x0000000000007918 */ /* 0x001fe20000000000 */
.L_x_1:
[----:B------:R-:W-:Y:S05]  /*0130*/  BSYNC B0 ;  /* 0x0000000000007941 */ /* 0x000fea0003800000 */
.L_x_0:
[----:B------:R-:W0:Y:S02]  /*0140*/  SHFL.IDX PT, R3, R0, RZ, 0x1f ;  /* 0x00001fff00037589 */ /* 0x000e2400000e0000 */
[----:B0-----:R-:W-:-:S13]  /*0150*/  ISETP.NE.AND P0, PT, R3, RZ, PT ;  /* 0x000000ff0300720c */ /* 0x001fda0003f05270 */
[----:B------:R-:W-:Y:S05]  /*0160*/  @P0 BRA `(.L_x_2) ;  /* 0x0000000000580947 */ /* 0x000fea0003800000 */
[----:B------:R-:W0:Y:S01]  /*0170*/  S2UR UR8, SR_CgaCtaId ;  /* 0x00000000000879c3 */ /* 0x000e220000008800 */
[----:B------:R-:W-:Y:S01]  /*0180*/  UMOV UR4, 0x400 ;  /* 0x0000040000047882 */ /* 0x000fe20000000000 */
[----:B------:R-:W-:Y:S01]  /*0190*/  UMOV UR5, 0x1 ;  /* 0x0000000100057882 */ /* 0x000fe20000000000 */
[----:B------:R-:W-:Y:S01]  /*01a0*/  UMOV UR6, 0x4 ;  /* 0x0000000400067882 */ /* 0x000fe20000000000 */
[----:B------:R-:W-:Y:S01]  /*01b0*/  ELECT P0, URZ, PT ;  /* 0x00000000003f782f */ /* 0x000fe20003800000 */
[----:B------:R-:W-:-:S04]  /*01c0*/  UIADD3 UR6, -UR6, 0x100000, URZ ;  /* 0x0010000006067890 */ /* 0x000fc8000fffe13f */
[----:B------:R-:W-:Y:S02]  /*01d0*/  USHF.L.U32 UR7, UR6, 0xb, URZ ;  /* 0x0000000b06077899 */ /* 0x000fe4000800063f */
[----:B------:R-:W-:Y:S02]  /*01e0*/  USHF.L.U32 UR6, UR6, 0x1, URZ ;  /* 0x0000000106067899 */ /* 0x000fe4000800063f */
[----:B0-----:R-:W-:Y:S02]  /*01f0*/  ULEA UR8, UR8, UR4, 0x18 ;  /* 0x0000000408087291 */ /* 0x001fe4000f8ec03f */
[----:B------:R-:W-:-:S04]  /*0200*/  UIADD3 UR4, -UR5, 0x100000, URZ ;  /* 0x0010000005047890 */ /* 0x000fc8000fffe13f */
[----:B------:R-:W-:Y:S02]  /*0210*/  USHF.L.U32 UR5, UR4, 0xb, URZ ;  /* 0x0000000b04057899 */ /* 0x000fe4000800063f */
[----:B------:R-:W-:Y:S01]  /*0220*/  USHF.L.U32 UR4, UR4, 0x1, URZ ;  /* 0x0000000104047899 */ /* 0x000fe2000800063f */
[----:B------:R-:W0:Y:S11]  /*0230*/  FENCE.VIEW.ASYNC.S ;  /* 0x00000000000073c6 */ /* 0x000e360000000000 */
[----:B0-----:R0:W1:Y:S01]  /*0240*/  SYNCS.EXCH.64 URZ, [UR8], UR4 ;  /* 0x00000004083f75b2 */ /* 0x0010620008000100 */
[----:B------:R0:W2:Y:S01]  /*0250*/  SYNCS.EXCH.64 URZ, [UR8+0x20], UR6 ;  /* 0x00002006083f75b2 */ /* 0x0000a20008000100 */
[----:B------:R0:W3:Y:S01]  /*0260*/  SYNCS.EXCH.64 URZ, [UR8+0x8], UR4 ;  /* 0x00000804083f75b2 */ /* 0x0000e20008000100 */
[----:B------:R0:W4:Y:S01]  /*0270*/  SYNCS.EXCH.64 URZ, [UR8+0x28], UR6 ;  /* 0x00002806083f75b2 */ /* 0x0001220008000100 */
[----:B------:R0:W0:Y:S01]  /*0280*/  SYNCS.EXCH.64 URZ, [UR8+0x10], UR4 ;  /* 0x00001004083f75b2 */ /* 0x0000220008000100 */
[----:B------:R0:W0:Y:S01]  /*0290*/  SYNCS.EXCH.64 URZ, [UR8+0x30], UR6 ;  /* 0x00003006083f75b2 */ /* 0x0000220008000100 */
[----:B------:R0:W0:Y:S01]  /*02a0*/  SYNCS.EXCH.64 URZ, [UR8+0x18], UR4 ;  /* 0x00001804083f75b2 */ /* 0x0000220008000100 */
[----:B------:R0:W0:Y:S01]  /*02b0*/  SYNCS.EXCH.64 URZ, [UR8+0x38], UR6 ;  /* 0x00003806083f75b2 */ /* 0x0000220008000100 */
[----:B------:R-:W-:Y:S01]  /*02c0*/  NOP ;  /* 0x0000000000007918 */ /* 0x000fe20000000000 */
.L_x_2:
[----:B------:R-:W-:Y:S01]  /*02d0*/  SHF.R.S32.HI R5, RZ, 0x1f, R4 ;  /* 0x0000001fff057819 */ /* 0x000fe20000011404 */
[----:B------:R-:W5:Y:S01]  /*02e0*/  SHFL.IDX PT, R0, R0, RZ, 0x1f ;  /* 0x00001fff00007589 */ /* 0x000f6200000e0000 */
[----:B0-----:R-:W0:Y:S01]  /*02f0*/  S2UR UR8, SR_CTAID.X ;  /* 0x00000000000879c3 */ /* 0x001e220000002500 */
[----:B------:R-:W-:Y:S02]  /*0300*/  ELECT P0, URZ, PT ;  /* 0x00000000003f782f */ /* 0x000fe40003800000 */
[----:B------:R-:W-:Y:S01]  /*0310*/  LEA.HI R5, R5, R4, RZ, 0x7 ;  /* 0x0000000405057211 */ /* 0x000fe200078f38ff */
[----:B------:R-:W1:Y:S01]  /*0320*/  S2R R12, SR_CTAID.Y ;  /* 0x00000000000c7919 */ /* 0x000e620000002600 */
[----:B------:R-:W-:Y:S01]  /*0330*/  ULDC UR4, c[0x0][0x150] ;  /* 0x0000540000047ab9 */ /* 0x000fe20000000800 */
[----:B------:R-:W-:Y:S01]  /*0340*/  NOP ;  /* 0x0000000000007918 */ /* 0x000fe20000000000 */
[----:B------:R-:W-:Y:S01]  /*0350*/  LOP3.LUT R5, R5, 0xffffff80, RZ, 0xc0, !PT ;  /* 0xffffff8005057812 */ /* 0x000fe200078ec0ff */
[----:B------:R-:W-:Y:S01]  /*0360*/  NOP ;  /* 0x0000000000007918 */ /* 0x000fe20000000000 */
[----:B------:R-:W2:Y:S01]  /*0370*/  LDC R14, c[0x0][0x144] ;  /* 0x00005100ff0e7b82 */ /* 0x000ea20000000800 */
[----:B------:R-:W-:-:S02]  /*0380*/  ISETP.NE.AND P3, PT, R2, RZ, PT ;  /* 0x000000ff0200720c */ /* 0x000fc40003f65270 */
[----:B------:R-:W-:-:S05]  /*0390*/  IMAD.IADD R5, R4, 0x1, -R5 ;  /* 0x0000000104057824 */ /* 0x000fca00078e0a05 */
[----:B------:R-:W-:Y:S01]  /*03a0*/  SHF.R.S32.HI R8, RZ, 0x1f, R5 ;  /* 0x0000001fff087819 */ /* 0x000fe20000011405 */
[----:B------:R-:W3:Y:S03]  /*03b0*/  LDC R11, c[0x0][0x140] ;  /* 0x00005000ff0b7b82 */ /* 0x000ee60000000800 */
[----:B------:R-:W-:Y:S02]  /*03c0*/  LEA.HI R8, R8, R5, RZ, 0x3 ;  /* 0x0000000508087211 */ /* 0x000fe400078f18ff */
[----:B-----5:R-:W-:Y:S02]  /*03d0*/  ISETP.NE.OR P0, PT, R0, RZ, !P0 ;  /* 0x000000ff0000720c */ /* 0x020fe40004705670 */
[--C-:B------:R-:W-:Y:S01]  /*03e0*/  SHF.R.S32.HI R0, RZ, 0x3, R8.reuse ;  /* 0x00000003ff007819 */ /* 0x100fe20000011408 */
[----:B------:R-:W5:Y:S01]  /*03f0*/  LDC R15, c[0x0][0x148] ;  /* 0x00005200ff0f7b82 */ /* 0x000f620000000800 */
[----:B------:R-:W-:-:S02]  /*0400*/  SHF.R.S32.HI R7, RZ, 0x1f, R8 ;  /* 0x0000001fff077819 */ /* 0x000fc40000011408 */
[----:B------:R-:W-:Y:S02]  /*0410*/  SHF.R.S32.HI R8, RZ, 0x1f, R3 ;  /* 0x0000001fff087819 */ /* 0x000fe40000011403 */
[----:B0-----:R-:W-:Y:S02]  /*0420*/  I2FP.F32.U32 R9, UR8 ;  /* 0x0000000800097c45 */ /* 0x001fe40008201000 */
[----:B------:R-:W-:Y:S02]  /*0430*/  LEA.HI R7, R7, R0, RZ, 0x2 ;  /* 0x0000000007077211 */ /* 0x000fe400078f10ff */
[----:B------:R-:W-:Y:S01]  /*0440*/  LEA.HI R8, R8, R3, RZ, 0x2 ;  /* 0x0000000308087211 */ /* 0x000fe200078f10ff */
[----:B------:R-:W-:Y:S01]  /*0450*/  FMUL R9, R9, UR4 ;  /* 0x0000000409097c20 */ /* 0x000fe20008400000 */
[----:B------:R-:W-:Y:S01]  /*0460*/  LOP3.LUT R7, R7, 0xfffffffc, RZ, 0xc0, !PT ;  /* 0xfffffffc07077812 */ /* 0x000fe200078ec0ff */
[----:B------:R-:W-:Y:S01]  /*0470*/  VOTEU.ALL UP0, P0 ;  /* 0x00000000003f7886 */ /* 0x000fe20000000000 */
[----:B------:R-:W-:Y:S01]  /*0480*/  LOP3.LUT R8, R8, 0x3ffffffc, RZ, 0xc0, !PT ;  /* 0x3ffffffc08087812 */ /* 0x000fe200078ec0ff */
[----:B------:R-:W-:Y:S01]  /*0490*/  ULDC UR4, c[0x0][0x154] ;  /* 0x0000550000047ab9 */ /* 0x000fe20000000800 */
[----:B---3--:R-:W-:Y:S01]  /*04a0*/  ISETP.EQ.U32.AND P2, PT, R11, 0x1, PT ;  /* 0x000000010b00780c */ /* 0x008fe20003f42070 */
[----:B------:R-:W0:Y:S01]  /*04b0*/  F2I.U32.TRUNC.NTZ R9, R9 ;  /* 0x0000000900097305 */ /* 0x000e22000020f000 */
[----:B------:R-:W-:Y:S01]  /*04c0*/  IMAD.IADD R7, R0, 0x1, -R7 ;  /* 0x0000000100077824 */ /* 0x000fe200078e0a07 */
[----:B------:R-:W3:Y:S01]  /*04d0*/  @!UP0 S2UR UR7, SR_CgaCtaId ;  /* 0x00000000000789c3 */ /* 0x000ee20000008800 */
[----:B------:R-:W-:Y:S01]  /*04e0*/  IMAD.IADD R8, R3, 0x1, -R8 ;  /* 0x0000000103087824 */ /* 0x000fe200078e0a08 */
[----:B-1----:R-:W-:Y:S01]  /*04f0*/  I2FP.F32.U32 R3, R12 ;  /* 0x0000000c00037245 */ /* 0x002fe20000201000 */
[----:B------:R-:W-:Y:S01]  /*0500*/  @!UP0 UMOV UR6, 0x400 ;  /* 0x0000040000068882 */ /* 0x000fe20000000000 */
[----:B------:R-:W-:Y:S01]  /*0510*/  VOTEU.ALL UP1, P0 ;  /* 0x00000000003f7886 */ /* 0x000fe20000020000 */
[----:B------:R-:W-:-:S02]  /*0520*/  IMAD R7, R8, 0x4, R7 ;  /* 0x0000000408077824 */ /* 0x000fc400078e0207 */
[----:B------:R-:W-:Y:S01]  /*0530*/  FMUL R8, R3, UR4 ;  /* 0x0000000403087c20 */ /* 0x000fe20008400000 */
[----:B------:R-:W-:Y:S01]  /*0540*/  SHF.R.S32.HI R3, RZ, 0x1f, R6 ;  /* 0x0000001fff037819 */ /* 0x000fe20000011406 */
[C---:B------:R-:W-:Y:S01]  /*0550*/  IMAD.SHL.U32 R10, R7.reuse, 0x4, RZ ;  /* 0x00000004070a7824 */ /* 0x040fe200078e00ff */
[----:B------:R-:W-:Y:S01]  /*0560*/  LEA.HI R0, R7, R7, RZ, 0x1 ;  /* 0x0000000707007211 */ /* 0x000fe200078f08ff */
[----:B------:R-:W-:Y:S01]  /*0570*/  UMOV UR4, 0x20 ;  /* 0x0000002000047882 */ /* 0x000fe20000000000 */
[----:B------:R-:W-:Y:S01]  /*0580*/  LEA.HI R3, R3, R6, RZ, 0x2 ;  /* 0x0000000603037211 */ /* 0x000fe200078f10ff */
[----:B0-----:R-:W-:Y:S01]  /*0590*/  IMAD.MOV R17, RZ, RZ, -R9 ;  /* 0x000000ffff117224 */ /* 0x001fe200078e0a09 */
[----:B------:R-:W-:Y:S01]  /*05a0*/  LOP3.LUT R0, R0, 0xfffffffe, RZ, 0xc0, !PT ;  /* 0xfffffffe00007812 */ /* 0x000fe200078ec0ff */
[----:B------:R-:W0:Y:S01]  /*05b0*/  F2I.U32.TRUNC.NTZ R8, R8 ;  /* 0x0000000800087305 */ /* 0x000e22000020f000 */
[----:B------:R-:W-:Y:S01]  /*05c0*/  LOP3.LUT R3, R3, 0xfffffffc, RZ, 0xc0, !PT ;  /* 0xfffffffc03037812 */ /* 0x000fe200078ec0ff */
[----:B--2---:R-:W-:Y:S01]  /*05d0*/  IMAD R14, R14, R17, UR8 ;  /* 0x000000080e0e7e24 */ /* 0x004fe2000f8e0211 */
[C---:B------:R-:W-:Y:S01]  /*05e0*/  LOP3.LUT R10, R7.reuse, 0xc, R10, 0x78, !PT ;  /* 0x0000000c070a7812 */ /* 0x040fe200078e780a */
[----:B------:R-:W-:Y:S01]  /*05f0*/  IMAD.IADD R9, R7, 0x1, -R0 ;  /* 0x0000000107097824 */ /* 0x000fe200078e0a00 */
[----:B------:R-:W-:-:S04]  /*0600*/  @!UP0 UIADD3 UR4, -UR4, 0x100000, URZ ;  /* 0x0010000004048890 */ /* 0x000fc8000fffe13f */
[----:B------:R-:W-:Y:S02]  /*0610*/  @!UP0 USHF.L.U32 UR5, UR4, 0xb, URZ ;  /* 0x0000000b04058899 */ /* 0x000fe4000800063f */
[----:B------:R-:W-:Y:S01]  /*0620*/  @!UP0 USHF.L.U32 UR4, UR4, 0x1, URZ ;  /* 0x0000000104048899 */ /* 0x000fe2000800063f */
[----:B------:R-:W-:Y:S01]  /*0630*/  IMAD.IADD R6, R6, 0x1, -R3 ;  /* 0x0000000106067824 */ /* 0x000fe200078e0a03 */
[----:B------:R-:W-:Y:S01]  /*0640*/  ISETP.NE.AND P4, PT, R9, R14, PT ;  /* 0x0000000e0900720c */ /* 0x000fe20003f85270 */
[----:B---3--:R-:W-:-:S03]  /*0650*/  @!UP0 ULEA UR6, UR7, UR6, 0x18 ;  /* 0x0000000607068291 */ /* 0x008fc6000f8ec03f */
[C---:B------:R-:W-:Y:S01]  /*0660*/  ISETP.NE.AND P1, PT, R6.reuse, 0x3, PT ;  /* 0x000000030600780c */ /* 0x040fe20003f25270 */
[----:B------:R-:W-:Y:S01]  /*0670*/  VOTEU.ALL UP0, P0 ;  /* 0x00000000003f7886 */ /* 0x000fe20000000000 */
[----:B------:R-:W-:Y:S01]  /*0680*/  LOP3.LUT P0, RZ, R5, 0x7, RZ, 0xc0, !PT ;  /* 0x0000000705ff7812 */ /* 0x000fe2000780c0ff */
[----:B------:R-:W-:Y:S01]  /*0690*/  IMAD.MOV.U32 R9, RZ, RZ, 0x1 ;  /* 0x00000001ff097424 */ /* 0x000fe200078e00ff */
[----:B------:R-:W-:Y:S01]  /*06a0*/  ISETP.EQ.OR P1, PT, R6, RZ, !P1 ;  /* 0x000000ff0600720c */ /* 0x000fe20004f22670 */
[----:B0-----:R-:W-:Y:S01]  /*06b0*/  IMAD.MOV R20, RZ, RZ, -R8 ;  /* 0x000000ffff147224 */ /* 0x001fe200078e0a08 */
[----:B------:R-:W-:Y:S01]  /*06c0*/  ISETP.LT.U32.AND P0, PT, R10, 0x2, !P0 ;  /* 0x000000020a00780c */ /* 0x000fe20004701070 */
[C---:B------:R-:W-:Y:S01]  /*06d0*/  VIADD R8, R2.reuse, 0xffffffff ;  /* 0xffffffff02087836 */ /* 0x040fe20000000000 */
[----:B------:R-:W-:Y:S01]  /*06e0*/  ISETP.EQ.AND P1, PT, R2, RZ, P1 ;  /* 0x000000ff0200720c */ /* 0x000fe20000f22270 */
[----:B-----5:R-:W-:Y:S01]  /*06f0*/  IMAD R3, R15, R20, R12 ;  /* 0x000000140f037224 */ /* 0x020fe200078e020c */
[----:B------:R-:W-:Y:S01]  /*0700*/  @P4 LEA.HI R0, R10, R10, RZ, 0x1 ;  /* 0x0000000a0a004211 */ /* 0x000fe200078f08ff */
[----:B------:R-:W0:Y:S02]  /*0710*/  FENCE.VIEW.ASYNC.S ;  /* 0x00000000000073c6 */ /* 0x000e240000000000 */
[----:B0-----:R0:W1:Y:S01]  /*0720*/  @!UP0 SYNCS.EXCH.64 URZ, [UR6+0x50], UR4 ;  /* 0x00005004063f85b2 */ /* 0x0010620008000100 */
[----:B------:R-:W-:-:S02]  /*0730*/  ISETP.GE.U32.AND P6, PT, R8, 0x2, PT ;  /* 0x000000020800780c */ /* 0x000fc40003fc6070 */
[----:B------:R-:W-:Y:S02]  /*0740*/  @P4 SHF.R.S32.HI R0, RZ, 0x1, R0 ;  /* 0x00000001ff004819 */ /* 0x000fe40000011400 */
[----:B------:R-:W-:Y:S02]  /*0750*/  SEL R5, RZ, 0x1, !P1 ;  /* 0x00000001ff057807 */ /* 0x000fe40004800000 */
[----:B------:R-:W-:Y:S02]  /*0760*/  @P4 ISETP.NE.AND P5, PT, R0, R3, PT ;  /* 0x000000030000420c */ /* 0x000fe40003fa5270 */
[----:B------:R-:W-:Y:S02]  /*0770*/  SEL R0, RZ, 0x1, !P0 ;  /* 0x00000001ff007807 */ /* 0x000fe40004000000 */
[----:B------:R-:W-:Y:S02]  /*0780*/  @P4 SEL R9, RZ, 0x1, P5 ;  /* 0x00000001ff094807 */ /* 0x000fe40002800000 */
[----:B------:R-:W-:-:S02]  /*0790*/  SEL R5, R5, 0x2, P6 ;  /* 0x0000000205057807 */ /* 0x000fc40003000000 */
[----:B------:R-:W-:Y:S01]  /*07a0*/  LOP3.LUT R9, R9, R0, RZ, 0xc0, !PT ;  /* 0x0000000009097212 */ /* 0x000fe200078ec0ff */
[----:B------:R0:W2:Y:S01]  /*07b0*/  @!UP1 SYNCS.EXCH.64 URZ, [UR6+0x58], UR4 ;  /* 0x00005804063f95b2 */ /* 0x0000a20008000100 */
[----:B------:R-:W-:Y:S01]  /*07c0*/  NOP ;  /* 0x0000000000007918 */ /* 0x000fe20000000000 */
[----:B------:R-:W-:Y:S05]  /*07d0*/  @!P2 BRA `(.L_x_3) ;  /* 0x000000000008a947 */ /* 0x000fea0003800000 */
[----:B-12-4-:R-:W-:Y:S01]  /*07e0*/  UCGABAR_ARV ;  /* 0x00000000000079c7 */ /* 0x016fe20008000000 */
[----:B------:R-:W-:Y:S05]  /*07f0*/  BRA `(.L_x_4) ;  /* 0x0000000000047947 */ /* 0x000fea0003800000 */
.L_x_3:
[----:B-12-4-:R-:W-:Y:S01]  /*0800*/  NOP ;  /* 0x0000000000007918 */ /* 0x016fe20000000000 */
.L_x_4:
[----:B------:R-:W1:Y:S01]  /*0810*/  LDC R0, c[0x0][0x65c] ;  /* 0x00019700ff007b82 */ /* 0x000e620000000800 */
[----:B------:R-:W-:Y:S01]  /*0820*/  IMAD.U32 R2, RZ, RZ, UR8 ;  /* 0x00000008ff027e24 */ /* 0x000fe2000f8e00ff */
[----:B------:R-:W-:Y:S01]  /*0830*/  LOP3.LUT R11, R11, 0xfffffff7, RZ, 0xc0, !PT ;  /* 0xfffffff70b0b7812 */ /* 0x000fe200078ec0ff */
[----:B------:R-:W-:Y:S01]  /*0840*/  IMAD.MOV.U32 R3, RZ, RZ, RZ ;  /* 0x000000ffff037224 */ /* 0x000fe200078e00ff */
[----:B-1----:R-:W-:-:S13]  /*0850*/  ISETP.NE.AND P1, PT, R0, 0x1, PT ;  /* 0x000000010000780c */ /* 0x002fda0003f25270 */
[----:B------:R-:W1:Y:S01]  /*0860*/  @P1 LDC R19, c[0x0][0x10] ;  /* 0x00000400ff131b82 */ /* 0x000e620000000800 */
[----:B------:R-:W-:Y:S01]  /*0870*/  @P1 IMAD.MOV.U32 R13, RZ, RZ, RZ ;  /* 0x000000ffff0d1224 */ /* 0x000fe200078e00ff */
[----:B------:R-:W-:Y:S01]  /*0880*/  @P1 LOP3.LUT R11, R11, 0x8, RZ, 0xfc, !PT ;  /* 0x000000080b0b1812 */ /* 0x000fe200078efcff */
[----:B------:R-:W-:-:S05]  /*0890*/  @P1 IMAD.MOV.U32 R7, RZ, RZ, RZ ;  /* 0x000000ffff071224 */ /* 0x000fca00078e00ff */
[----:B------:R-:W2:Y:S01]  /*08a0*/  @!P1 LDC R17, c[0x0][0xc] ;  /* 0x00000300ff119b82 */ /* 0x000ea20000000800 */
[----:B-1----:R-:W-:-:S04]  /*08b0*/  @P1 IMAD.WIDE.U32 R18, R19, UR8, R12 ;  /* 0x0000000813121c25 */ /* 0x002fc8000f8e000c */
[----:B--2---:R-:W-:-:S04]  /*08c0*/  @!P1 IMAD.WIDE.U32 R16, R12, R17, R2 ;  /* 0x000000110c109225 */ /* 0x004fc800078e0002 */
[----:B------:R-:W-:Y:S02]  /*08d0*/  @P1 IMAD.MOV.U32 R2, RZ, RZ, R18 ;  /* 0x000000ffff021224 */ /* 0x000fe400078e0012 */
[----:B------:R-:W-:Y:S02]  /*08e0*/  @P1 IMAD.IADD R3, R19, 0x1, R7 ;  /* 0x0000000113031824 */ /* 0x000fe400078e0207 */
[----:B------:R-:W-:Y:S02]  /*08f0*/  @!P1 IMAD.MOV.U32 R2, RZ, RZ, R16 ;  /* 0x000000ffff029224 */ /* 0x000fe400078e0010 */
[----:B------:R-:W-:Y:S01]  /*0900*/  @!P1 IMAD.MOV.U32 R3, RZ, RZ, R17 ;  /* 0x000000ffff039224 */ /* 0x000fe200078e0011 */
[----:B------:R-:W-:Y:S06]  /*0910*/  @!P2 BRA `(.L_x_5) ;  /* 0x00000000000ca947 */ /* 0x000fec0003800000 */
[----:B------:R-:W-:Y:S01]  /*0920*/  UCGABAR_WAIT ;  /* 0x0000000000007dc7 */ /* 0x000fe20008000000 */
[----:B------:R-:W-:Y:S01]  /*0930*/  CCTL.IVALL ;  /* 0x00000000ff00798f */ /* 0x000fe20002000000 */
[----:B------:R-:W-:Y:S05]  /*0940*/  BRA `(.L_x_6) ;  /* 0x0000000000047947 */ /* 0x000fea0003800000 */
.L_x_5:
[----:B------:R-:W-:Y:S06]  /*0950*/  BAR.SYNC.DEFER_BLOCKING 0x0 ;  /* 0x0000000000007b1d */ /* 0x000fec0000010000 */
.L_x_6:
[----:B------:R-:W-:Y:S05]  /*0960*/  @!P3 BRA `(.L_x_7) ;  /* 0x000000cc00e8b947 */ /* 0x000fea0003800000 */
[----:B------:R-:W-:-:S13]  /*0970*/  ISETP.GT.U32.AND P0, PT, R8, 0x1, PT ;  /* 0x000000010800780c */ /* 0x000fda0003f04070 */
[----:B0-----:R-:W-:Y:S05]  /*0980*/  @P0 EXIT ;  /* 0x000000000000094d */ /* 0x001fea0003800000 */
[----:B------:R-:W-:Y:S01]  /*0990*/  ULDC.64 UR4, c[0x0][0x650] ;  /* 0x0001940000047ab9 */ /* 0x000fe20000000a00 */
[----:B------:R-:W-:Y:S01]  /*09a0*/  PRMT R16, RZ, 0x7610, R16 ;  /* 0x00007610ff107816 */ /* 0x000fe20000000010 */
[----:B------:R-:W-:Y:S01]  /*09b0*/  IMAD.MOV.U32 R8, RZ, RZ, -0x1 ;  /* 0xffffffffff087424 */ /* 0x000fe200078e00ff */
[----:B------:R-:W-:Y:S01]  /*09c0*/  ISETP.GE.U32.AND P0, PT, R2, UR4, PT ;  /* 0x0000000402007c0c */ /* 0x000fe2000bf06070 */
[----:B------:R-:W-:Y:S02]  /*09d0*/  IMAD.MOV.U32 R7, RZ, RZ, -0x1 ;  /* 0xffffffffff077424 */ /* 0x000fe400078e00ff */
[----:B------:R-:W-:Y:S01]  /*09e0*/  IMAD.MOV.U32 R6, RZ, RZ, -0x1 ;  /* 0xffffffffff067424 */ /* 0x000fe200078e00ff */
[----:B------:R-:W-:-:S13]  /*09f0*/  ISETP.GE.U32.AND.EX P0, PT, R3, UR5, PT, P0 ;  /* 0x0000000503007c0c */ /* 0x000fda000bf06100 */
[----:B------:R-:W-:Y:S05]  /*0a00*/  @P0 BRA `(.L_x_8) ;  /* 0x0000000400280947 */ /* 0x000fea0003800000 */
[----:B------:R-:W0:Y:S01]  /*0a10*/  LDC.64 R22, c[0x0][0x628] ;  /* 0x00018a00ff167b82 */ /* 0x000e220000000a00 */
[----:B------:R-:W-:Y:S02]  /*0a20*/  IMAD.MOV.U32 R6, RZ, RZ, R2 ;  /* 0x000000ffff067224 */ /* 0x000fe400078e0002 */
[----:B------:R-:W-:-:S05]  /*0a30*/  IMAD.MOV.U32 R7, RZ, RZ, R3 ;  /* 0x000000ffff077224 */ /* 0x000fca00078e0003 */
[----:B------:R-:W1:Y:S08]  /*0a40*/  LDC R8, c[0x0][0x630] ;  /* 0x00018c00ff087b82 */ /* 0x000e700000000800 */
[----:B------:R-:W2:Y:S01]  /*0a50*/  LDC.64 R24, c[0x0][0x620] ;  /* 0x00018800ff187b82 */ /* 0x000ea20000000a00 */
[----:B0-----:R-:W-:-:S04]  /*0a60*/  ISETP.NE.U32.AND P0, PT, R22, RZ, PT ;  /* 0x000000ff1600720c */ /* 0x001fc80003f05070 */
[----:B------:R-:W-:-:S13]  /*0a70*/  ISETP.NE.AND.EX P0, PT, R23, RZ, PT, P0 ;  /* 0x000000ff1700720c */ /* 0x000fda0003f05300 */
[----:B-12---:R-:W-:Y:S05]  /*0a80*/  @!P0 BRA `(.L_x_9) ;  /* 0x0000000000288947 */ /* 0x006fea0003800000 */
[----:B------:R-:W0:Y:S02]  /*0a90*/  LDC R19, c[0x0][0x634] ;  /* 0x00018d00ff137b82 */ /* 0x000e240000000800 */
[----:B0-----:R-:W-:-:S05]  /*0aa0*/  IADD3 R19, P0, R2, R19, RZ ;  /* 0x0000001302137210 */ /* 0x001fca0007f1e0ff */
[----:B------:R-:W-:-:S04]  /*0ab0*/  IMAD.X R21, RZ, RZ, R3, P0 ;  /* 0x000000ffff157224 */ /* 0x000fc800000e0603 */
[----:B------:R-:W-:-:S04]  /*0ac0*/  IMAD.WIDE.U32 R6, R21, R22, RZ ;  /* 0x0000001615067225 */ /* 0x000fc800078e00ff */
[----:B------:R-:W-:-:S04]  /*0ad0*/  IMAD.WIDE.U32 R16, P0, R19, R23, R6 ;  /* 0x0000001713107225 */ /* 0x000fc80007800006 */
[----:B------:R-:W-:-:S04]  /*0ae0*/  IMAD.WIDE.U32 R6, R19, R22, RZ ;  /* 0x0000001613067225 */ /* 0x000fc800078e00ff */
[----:B------:R-:W-:Y:S01]  /*0af0*/  IMAD.X R19, RZ, RZ, RZ, P0 ;  /* 0x000000ffff137224 */ /* 0x000fe200000e06ff */
[----:B------:R-:W-:Y:S01]  /*0b00*/  IADD3 RZ, P0, R7, R16, RZ ;  /* 0x0000001007ff7210 */ /* 0x000fe20007f1e0ff */
[----:B------:R-:W-:-:S04]  /*0b10*/  IMAD.MOV.U32 R18, RZ, RZ, R17 ;  /* 0x000000ffff127224 */ /* 0x000fc800078e0011 */
[----:B------:R-:W-:-:S08]  /*0b20*/  IMAD.WIDE.U32.X R6, R21, R23, R18, P0 ;  /* 0x0000001715067225 */ /* 0x000fd000000e0412 */
.L_x_9:
[----:B------:R-:W0:Y:S01]  /*0b30*/  LDC.64 R26, c[0x0][0x640] ;  /* 0x00019000ff1a7b82 */ /* 0x000e220000000a00 */
[--C-:B------:R-:W-:Y:S01]  /*0b40*/  SHF.R.U64 R29, R6, R8, R7.reuse ;  /* 0x00000008061d7219 */ /* 0x100fe20000001207 */
[----:B------:R-:W-:Y:S01]  /*0b50*/  IMAD R33, R15, R20, R12 ;  /* 0x000000140f217224 */ /* 0x000fe200078e020c */
[----:B------:R-:W-:Y:S02]  /*0b60*/  SHF.R.U32.HI R6, RZ, R8, R7 ;  /* 0x00000008ff067219 */ /* 0x000fe40000011607 */
[----:B------:R-:W-:-:S03]  /*0b70*/  IADD3 R13, P0, RZ, -R29, RZ ;  /* 0x8000001dff0d7210 */ /* 0x000fc60007f1e0ff */
[----:B------:R-:W1:Y:S02]  /*0b80*/  LDC R16, c[0x0][0x618] ;  /* 0x00018600ff107b82 */ /* 0x000e640000000800 */
[----:B------:R-:W-:-:S04]  /*0b90*/  IMAD.X R7, RZ, RZ, ~R6, P0 ;  /* 0x000000ffff077224 */ /* 0x000fc800000e0e06 */
[-C--:B------:R-:W-:Y:S02]  /*0ba0*/  IMAD R8, R7, R24.reuse, RZ ;  /* 0x0000001807087224 */ /* 0x080fe400078e02ff */
[----:B------:R-:W2:Y:S01]  /*0bb0*/  LDC R17, c[0x0][0x608] ;  /* 0x00018200ff117b82 */ /* 0x000ea20000000800 */
[----:B------:R-:W-:-:S04]  /*0bc0*/  IMAD.WIDE.U32 R6, R13, R24, R2 ;  /* 0x000000180d067225 */ /* 0x000fc800078e0002 */
[----:B------:R-:W-:Y:S02]  /*0bd0*/  IMAD R13, R13, R25, R8 ;  /* 0x000000190d0d7224 */ /* 0x000fe400078e0208 */
[----:B------:R-:W-:Y:S01]  /*0be0*/  IMAD.MOV.U32 R25, RZ, RZ, 0x1 ;  /* 0x00000001ff197424 */ /* 0x000fe200078e00ff */
[----:B------:R-:W3:Y:S01]  /*0bf0*/  LDC R18, c[0x0][0x658] ;  /* 0x00019600ff127b82 */ /* 0x000ee20000000800 */
[----:B------:R-:W-:Y:S01]  /*0c00*/  IMAD.IADD R7, R7, 0x1, R13 ;  /* 0x0000000107077824 */ /* 0x000fe200078e020d */
[----:B0-----:R-:W-:Y:S01]  /*0c10*/  ISETP.NE.U32.AND P0, PT, R26, RZ, PT ;  /* 0x000000ff1a00720c */ /* 0x001fe20003f05070 */
[----:B------:R-:W-:-:S03]  /*0c20*/  IMAD.MOV.U32 R13, RZ, RZ, -0x1 ;  /* 0xffffffffff0d7424 */ /* 0x000fc600078e00ff */
[----:B------:R-:W-:Y:S02]  /*0c30*/  ISETP.NE.AND.EX P0, PT, R27, RZ, PT, P0 ;  /* 0x000000ff1b00720c */ /* 0x000fe40003f05300 */
[----:B------:R-:W0:Y:S01]  /*0c40*/  LDC R23, c[0x0][0x600] ;  /* 0x00018000ff177b82 */ /* 0x000e220000000800 */
[-CC-:B-1----:R-:W-:Y:S02]  /*0c50*/  SHF.R.U64 R21, R6, R16.reuse, R7.reuse ;  /* 0x0000001006157219 */ /* 0x182fe40000001207 */
[----:B------:R-:W-:-:S05]  /*0c60*/  SHF.R.U32.HI R6, RZ, R16, R7 ;  /* 0x00000010ff067219 */ /* 0x000fca0000011607 */
[----:B------:R-:W1:Y:S01]  /*0c70*/  LDC R22, c[0x0][0x648] ;  /* 0x00019200ff167b82 */ /* 0x000e620000000800 */
[-CC-:B--2---:R-:W-:Y:S02]  /*0c80*/  SHF.R.U64 R31, R21, R17.reuse, R6.reuse ;  /* 0x00000011151f7219 */ /* 0x184fe40000001206 */
[----:B------:R-:W-:-:S05]  /*0c90*/  SHF.R.U32.HI R7, RZ, R17, R6 ;  /* 0x00000011ff077219 */ /* 0x000fca0000011606 */
[----:B------:R-:W2:Y:S01]  /*0ca0*/  LDC R24, c[0x0][0x638] ;  /* 0x00018e00ff187b82 */ /* 0x000ea20000000800 */
[-C--:B---3--:R-:W-:Y:S02]  /*0cb0*/  SHF.L.U32 R6, R13, R18.reuse, RZ ;  /* 0x000000120d067219 */ /* 0x088fe400000006ff */
[--C-:B------:R-:W-:Y:S02]  /*0cc0*/  SHF.R.U64 R20, R31, R18, R7.reuse ;  /* 0x000000121f147219 */ /* 0x100fe40000001207 */
[----:B------:R-:W-:Y:S02]  /*0cd0*/  LOP3.LUT R8, RZ, R6, RZ, 0x33, !PT ;  /* 0x00000006ff087212 */ /* 0x000fe400078e33ff */
[----:B------:R-:W-:Y:S01]  /*0ce0*/  SHF.R.U32.HI R7, RZ, R18, R7 ;  /* 0x00000012ff077219 */ /* 0x000fe20000011607 */
[----:B------:R-:W3:Y:S01]  /*0cf0*/  LDC R28, c[0x0][0x610] ;  /* 0x00018400ff1c7b82 */ /* 0x000ee20000000800 */
[----:B------:R-:W-:Y:S01]  /*0d00*/  IMAD.MOV.U32 R6, RZ, RZ, R20 ;  /* 0x000000ffff067224 */ /* 0x000fe200078e0014 */
[----:B------:R-:W-:Y:S06]  /*0d10*/  @!P0 BRA `(.L_x_10) ;  /* 0x0000000000288947 */ /* 0x000fec0003800000 */
[----:B------:R-:W4:Y:S02]  /*0d20*/  LDC R15, c[0x0][0x64c] ;  /* 0x00019300ff0f7b82 */ /* 0x000f240000000800 */
[----:B----4-:R-:W-:-:S05]  /*0d30*/  IADD3 R15, P0, R20, R15, RZ ;  /* 0x0000000f140f7210 */ /* 0x010fca0007f1e0ff */
        /* <DEDUP_REMOVED lines=8> */
.L_x_10:
[----:B-1----:R-:W-:Y:S01]  /*0dc0*/  SHF.R.U64 R12, R6, R22, R7 ;  /* 0x00000016060c7219 */ /* 0x002fe20000001207 */
[----:B------:R-:W-:Y:S01]  /*0dd0*/  IMAD.MOV.U32 R16, RZ, RZ, 0x1 ;  /* 0x00000001ff107424 */ /* 0x000fe200078e00ff */
[----:B------:R-:W-:Y:S01]  /*0de0*/  LOP3.LUT R7, R31, R8, RZ, 0xc0, !PT ;  /* 0x000000081f077212 */ /* 0x000fe200078ec0ff */
[----:B0-----:R-:W-:Y:S01]  /*0df0*/  VIADD R8, R23, 0xffffffff ;  /* 0xffffffff17087836 */ /* 0x001fe20000000000 */
[----:B------:R-:W-:Y:S01]  /*0e00*/  SHF.L.U32 R6, R25, R18, RZ ;  /* 0x0000001219067219 */ /* 0x000fe200000006ff */
[----:B------:R-:W-:Y:S01]  /*0e10*/  IMAD.MOV R13, RZ, RZ, -R12 ;  /* 0x000000ffff0d7224 */ /* 0x000fe200078e0a0c */
[----:B------:R-:W-:Y:S02]  /*0e20*/  SEL R14, R14, R33, !P1 ;  /* 0x000000210e0e7207 */ /* 0x000fe40004800000 */
[----:B------:R-:W-:Y:S01]  /*0e30*/  LOP3.LUT R8, R21, R8, RZ, 0xc0, !PT ;  /* 0x0000000815087212 */ /* 0x000fe200078ec0ff */
[----:B------:R-:W-:Y:S02]  /*0e40*/  IMAD R7, R6, R12, R7 ;  /* 0x0000000c06077224 */ /* 0x000fe400078e0207 */
[----:B--2---:R-:W-:-:S02]  /*0e50*/  IMAD R6, R13, R24, R20 ;  /* 0x000000180d067224 */ /* 0x004fc400078e0214 */
[----:B---3--:R-:W-:Y:S02]  /*0e60*/  IMAD R14, R7, R28, R14 ;  /* 0x0000001c070e7224 */ /* 0x008fe400078e020e */
[----:B------:R-:W-:Y:S02]  /*0e70*/  IMAD R13, R6, R23, R8 ;  /* 0x00000017060d7224 */ /* 0x000fe400078e0208 */
[----:B------:R-:W-:-:S03]  /*0e80*/  IMAD.MOV.U32 R6, RZ, RZ, R29 ;  /* 0x000000ffff067224 */ /* 0x000fc600078e001d */
[----:B------:R-:W-:Y:S02]  /*0e90*/  SEL R7, R13, R14, !P1 ;  /* 0x0000000e0d077207 */ /* 0x000fe40004800000 */
[----:B------:R-:W-:-:S07]  /*0ea0*/  SEL R8, R14, R13, !P1 ;  /* 0x0000000d0e087207 */ /* 0x000fce0004800000 */
.L_x_8:
[----:B------:R-:W-:-:S08]  /*0eb0*/  NOP ;  /* 0x0000000000007918 */ /* 0x000fd00000000000 */
[----:B------:R-:W0:Y:S02]  /*0ec0*/  USETMAXREG.TRY_ALLOC.CTAPOOL UP0, 0xe8 ;  /* 0x000000e8000079c8 */ /* 0x000e240008000600 */
[----:B0-----:R-:W-:-:S13]  /*0ed0*/  PLOP3.LUT P0, PT, PT, PT, UP0, 0x80, 0x0 ;  /* 0x000000000000781c */ /* 0x001fda0003f0f008 */
[----:B------:R-:W-:Y:S05]  /*0ee0*/  @!P0 BRA `(.L_x_8) ;  /* 0xfffffffc00f08947 */ /* 0x000fea000383ffff */
[----:B------:R-:W-:Y:S01]  /*0ef0*/  ULDC.64 UR4, c[0x0][0x598] ;  /* 0x0001660000047ab9 */ /* 0x000fe20000000a00 */
[----:B------:R-:W-:Y:S01]  /*0f00*/  ULDC.64 UR20, c[0x0][0x208] ;  /* 0x0000820000147ab9 */ /* 0x000fe20000000a00 */
[----:B------:R-:W-:-:S04]  /*0f10*/  ISETP.NE.U32.AND P0, PT, RZ, UR4, PT ;  /* 0x00000004ff007c0c */ /* 0x000fc8000bf05070 */
[----:B------:R-:W-:-:S13]  /*0f20*/  ISETP.NE.AND.EX P0, PT, RZ, UR5, PT, P0 ;  /* 0x00000005ff007c0c */ /* 0x000fda000bf05300 */
[----:B------:R-:W-:Y:S05]  /*0f30*/  @!P0 BRA `(.L_x_11) ;  /* 0x00000000001c8947 */ /* 0x000fea0003800000 */
[----:B------:R-:W0:Y:S02]  /*0f40*/  LDC.64 R12, c[0x0][0x598] ;  /* 0x00016600ff0c7b82 */ /* 0x000e240000000a00 */
[----:B0-----:R-:W2:Y:S02]  /*0f50*/  LDG.E.64 R12, desc[UR20][R12.64] ;  /* 0x000000140c0c7981 */ /* 0x001ea4000c1e1b00 */
[----:B--2---:R-:W-:-:S04]  /*0f60*/  ISETP.NE.U32.AND P0, PT, R12, RZ, PT ;  /* 0x000000ff0c00720c */ /* 0x004fc80003f05070 */
[----:B------:R-:W-:-:S13]  /*0f70*/  ISETP.NE.AND.EX P0, PT, R13, RZ, PT, P0 ;  /* 0x000000ff0d00720c */ /* 0x000fda0003f05300 */
[----:B------:R-:W-:Y:S05]  /*0f80*/  @!P0 BRA `(.L_x_11) ;  /* 0x0000000000088947 */ /* 0x000fea0003800000 */
[----:B------:R0:W5:Y:S01]  /*0f90*/  LD.E R12, desc[UR20][R12.64] ;  /* 0x000000140c0c7980 */ /* 0x000162000c101900 */
[----:B------:R-:W-:Y:S05]  /*0fa0*/  BRA `(.L_x_12) ;  /* 0x0000000000207947 */ /* 0x000fea0003800000 */
.L_x_11:
[----:B------:R-:W-:Y:S02]  /*0fb0*/  ULDC.64 UR4, c[0x0][0x588] ;  /* 0x0001620000047ab9 */ /* 0x000fe40000000a00 */
[----:B------:R-:W-:-:S04]  /*0fc0*/  ISETP.NE.U32.AND P0, PT, RZ, UR4, PT ;  /* 0x00000004ff007c0c */ /* 0x000fc8000bf05070 */
[----:B------:R-:W-:-:S13]  /*0fd0*/  ISETP.NE.AND.EX P0, PT, RZ, UR5, PT, P0 ;  /* 0x00000005ff007c0c */ /* 0x000fda000bf05300 */
[----:B------:R-:W-:Y:S05]  /*0fe0*/  @!P0 BRA `(.L_x_13) ;  /* 0x00000000000c8947 */ /* 0x000fea0003800000 */
[----:B------:R-:W0:Y:S02]  /*0ff0*/  LDC.64 R12, c[0x0][0x588] ;  /* 0x00016200ff0c7b82 */ /* 0x000e240000000a00 */
[----:B0-----:R1:W5:Y:S01]  /*1000*/  LDG.E R12, desc[UR20][R12.64] ;  /* 0x000000140c0c7981 */ /* 0x001362000c1e1900 */
[----:B------:R-:W-:Y:S05]  /*1010*/  BRA `(.L_x_12) ;  /* 0x0000000000047947 */ /* 0x000fea0003800000 */
.L_x_13:
[----:B------:R-:W2:Y:S02]  /*1020*/  LDC R12, c[0x0][0x580] ;  /* 0x00016000ff0c7b82 */ /* 0x000ea40000000800 */
.L_x_12:
[----:B------:R-:W-:Y:S02]  /*1030*/  ULDC.64 UR4, c[0x0][0x5a0] ;  /* 0x0001680000047ab9 */ /* 0x000fe40000000a00 */
[----:B------:R-:W-:-:S04]  /*1040*/  ISETP.NE.U32.AND P0, PT, RZ, UR4, PT ;  /* 0x00000004ff007c0c */ /* 0x000fc8000bf05070 */
[----:B------:R-:W-:-:S13]  /*1050*/  ISETP.NE.AND.EX P0, PT, RZ, UR5, PT, P0 ;  /* 0x00000005ff007c0c */ /* 0x000fda000bf05300 */
[----:B------:R-:W-:Y:S05]  /*1060*/  @!P0 BRA `(.L_x_14) ;  /* 0x00000000001c8947 */ /* 0x000fea0003800000 */
[----:B------:R-:W3:Y:S02]  /*1070*/  LDC.64 R14, c[0x0][0x5a0] ;  /* 0x00016800ff0e7b82 */ /* 0x000ee40000000a00 */
[----:B---3--:R-:W3:Y:S02]  /*1080*/  LDG.E.64 R14, desc[UR20][R14.64] ;  /* 0x000000140e0e7981 */ /* 0x008ee4000c1e1b00 */
[----:B---3--:R-:W-:-:S04]  /*1090*/  ISETP.NE.U32.AND P0, PT, R14, RZ, PT ;  /* 0x000000ff0e00720c */ /* 0x008fc80003f05070 */
[----:B------:R-:W-:-:S13]  /*10a0*/  ISETP.NE.AND.EX P0, PT, R15, RZ, PT, P0 ;  /* 0x000000ff0f00720c */ /* 0x000fda0003f05300 */
[----:B------:R-:W-:Y:S05]  /*10b0*/  @!P0 BRA `(.L_x_14) ;  /* 0x0000000000088947 */ /* 0x000fea0003800000 */
[----:B01----:R0:W5:Y:S01]  /*10c0*/  LD.E R13, desc[UR20][R14.64] ;  /* 0x000000140e0d7980 */ /* 0x003162000c101900 */
[----:B------:R-:W-:Y:S05]  /*10d0*/  BRA `(.L_x_15) ;  /* 0x0000000000207947 */ /* 0x000fea0003800000 */
.L_x_14:
[----:B------:R-:W-:Y:S02]  /*10e0*/  ULDC.64 UR4, c[0x0][0x590] ;  /* 0x0001640000047ab9 */ /* 0x000fe40000000a00 */
[----:B------:R-:W-:-:S04]  /*10f0*/  ISETP.NE.U32.AND P0, PT, RZ, UR4, PT ;  /* 0x00000004ff007c0c */ /* 0x000fc8000bf05070 */
[----:B------:R-:W-:-:S13]  /*1100*/  ISETP.NE.AND.EX P0, PT, RZ, UR5, PT, P0 ;  /* 0x00000005ff007c0c */ /* 0x000fda000bf05300 */
[----:B------:R-:W-:Y:S05]  /*1110*/  @!P0 BRA `(.L_x_16) ;  /* 0x00000000000c8947 */ /* 0x000fea0003800000 */
[----:B------:R-:W0:Y:S02]  /*1120*/  LDC.64 R14, c[0x0][0x590] ;  /* 0x00016400ff0e7b82 */ /* 0x000e240000000a00 */
[----:B01----:R1:W5:Y:S01]  /*1130*/  LDG.E R13, desc[UR20][R14.64] ;  /* 0x000000140e0d7981 */ /* 0x003362000c1e1900 */
[----:B------:R-:W-:Y:S05]  /*1140*/  BRA `(.L_x_15) ;  /* 0x0000000000047947 */ /* 0x000fea0003800000 */
.L_x_16:
[----:B01----:R-:W3:Y:S02]  /*1150*/  LDC R13, c[0x0][0x584] ;  /* 0x00016100ff0d7b82 */ /* 0x003ee40000000800 */
.L_x_15:
[----:B------:R-:W-:-:S13]  /*1160*/  LOP3.LUT P0, RZ, R16, 0xff, RZ, 0xc0, !PT ;  /* 0x000000ff10ff7812 */ /* 0x000fda000780c0ff */
[----:B------:R-:W-:Y:S05]  /*1170*/  @!P0 EXIT ;  /* 0x000000000000894d */ /* 0x000fea0003800000 */
[----:B------:R-:W0:Y:S01]  /*1180*/  LDC.64 R20, c[0x0][0x5c8] ;  /* 0x00017200ff147b82 */ /* 0x000e220000000a00 */
[----:B------:R-:W-:Y:S02]  /*1190*/  ULDC UR4, c[0x0][0x28c] ;  /* 0x0000a30000047ab9 */ /* 0x000fe40000000800 */
[----:B------:R-:W-:-:S04]  /*11a0*/  UIADD3 UR4, UR4, 0x7f, URZ ;  /* 0x0000007f04047890 */ /* 0x000fc8000fffe03f */
[----:B------:R-:W-:-:S04]  /*11b0*/  USHF.R.S32.HI UR5, URZ, 0x1f, UR4 ;  /* 0x0000001f3f057899 */ /* 0x000fc80008011404 */
[----:B------:R-:W-:-:S03]  /*11c0*/  ULEA.HI UR5, UR5, UR4, URZ, 0x7 ;  /* 0x0000000405057291 */ /* 0x000fc6000f8f383f */
[----:B------:R-:W-:Y:S01]  /*11d0*/  UMOV UR4, URZ ;  /* 0x0000003f00047c82 */ /* 0x000fe20008000000 */
[----:B------:R-:W-:-:S03]  /*11e0*/  USHF.R.S32.HI UR9, URZ, 0x7, UR5 ;  /* 0x000000073f097899 */ /* 0x000fc60008011405 */
[----:B------:R-:W-:Y:S01]  /*11f0*/  UMOV UR5, URZ ;  /* 0x0000003f00057c82 */ /* 0x000fe20008000000 */
[C-C-:B01----:R-:W-:Y:S01]  /*1200*/  SHF.L.U64.HI R14, R20.reuse, 0x7, R21.reuse ;  /* 0x00000007140e7819 */ /* 0x143fe20000010215 */
[C---:B------:R-:W-:Y:S01]  /*1210*/  IMAD.SHL.U32 R17, R20.reuse, 0x80, RZ ;  /* 0x0000008014117824 */ /* 0x040fe200078e00ff */
[C-C-:B------:R-:W-:Y:S01]  /*1220*/  SHF.L.U64.HI R15, R20.reuse, 0x3, R21.reuse ;  /* 0x00000003140f7819 */ /* 0x140fe20000010215 */
[C---:B------:R-:W-:Y:S01]  /*1230*/  IMAD.SHL.U32 R18, R20.reuse, 0x8, RZ ;  /* 0x0000000814127824 */ /* 0x040fe200078e00ff */
[C---:B------:R-:W-:Y:S01]  /*1240*/  SHF.L.U64.HI R16, R20.reuse, 0x8, R21 ;  /* 0x0000000814107819 */ /* 0x040fe20000010215 */
[----:B------:R-:W-:Y:S01]  /*1250*/  IMAD.SHL.U32 R19, R20, 0x100, RZ ;  /* 0x0000010014137824 */ /* 0x000fe200078e00ff */
[----:B------:R-:W-:-:S07]  /*1260*/  LOP3.LUT R20, R5, 0x1, RZ, 0xfc, !PT ;  /* 0x0000000105147812 */ /* 0x000fce00078efcff */
.L_x_43:
[----:B------:R-:W-:Y:S01]  /*1270*/  LOP3.LUT R21, R4, 0x80, RZ, 0xc0, !PT ;  /* 0x0000008004157812 */ /* 0x000fe200078ec0ff */
[----:B------:R-:W0:Y:S01]  /*1280*/  S2UR UR12, SR_CgaCtaId ;  /* 0x00000000000c79c3 */ /* 0x000e220000008800 */
[----:B------:R-:W-:Y:S01]  /*1290*/  UMOV UR11, 0x400 ;  /* 0x00000400000b7882 */ /* 0x000fe20000000000 */
[----:B------:R-:W-:Y:S01]  /*12a0*/  UMOV UR6, URZ ;  /* 0x0000003f00067c82 */ /* 0x000fe20008000000 */
[----:B------:R-:W-:Y:S01]  /*12b0*/  SHF.R.U32.HI R21, RZ, 0x7, R21 ;  /* 0x00000007ff157819 */ /* 0x000fe20000011615 */
[----:B------:R-:W-:Y:S01]  /*12c0*/  UMOV UR7, URZ ;  /* 0x0000003f00077c82 */ /* 0x000fe20008000000 */
[----:B------:R-:W-:Y:S02]  /*12d0*/  CS2R R120, SRZ ;  /* 0x0000000000787805 */ /* 0x000fe4000001ff00 */
[----:B------:R-:W-:Y:S02]  /*12e0*/  CS2R R122, SRZ ;  /* 0x00000000007a7805 */ /* 0x000fe4000001ff00 */
[----:B------:R-:W-:Y:S01]  /*12f0*/  CS2R R126, SRZ ;  /* 0x00000000007e7805 */ /* 0x000fe2000001ff00 */
[----:B-1----:R-:W1:Y:S01]  /*1300*/  LDC R22, c[0x0][0x28c] ;  /* 0x0000a300ff167b82 */ /* 0x002e620000000800 */
[----:B------:R-:W4:Y:S01]  /*1310*/  SHFL.IDX PT, R21, R21, RZ, 0x1f ;  /* 0x00001fff15157589 */ /* 0x000f2200000e0000 */
[----:B------:R-:W-:-:S02]  /*1320*/  CS2R R130, SRZ ;  /* 0x0000000000827805 */ /* 0x000fc4000001ff00 */
[----:B------:R-:W-:Y:S02]  /*1330*/  CS2R R128, SRZ ;  /* 0x0000000000807805 */ /* 0x000fe4000001ff00 */
[----:B------:R-:W-:Y:S02]  /*1340*/  CS2R R132, SRZ ;  /* 0x0000000000847805 */ /* 0x000fe4000001ff00 */
[----:B------:R-:W-:Y:S02]  /*1350*/  CS2R R134, SRZ ;  /* 0x0000000000867805 */ /* 0x000fe4000001ff00 */
[----:B------:R-:W-:Y:S02]  /*1360*/  CS2R R140, SRZ ;  /* 0x00000000008c7805 */ /* 0x000fe4000001ff00 */
[----:B------:R-:W-:Y:S02]  /*1370*/  CS2R R138, SRZ ;  /* 0x00000000008a7805 */ /* 0x000fe4000001ff00 */
[----:B------:R-:W-:-:S02]  /*1380*/  CS2R R146, SRZ ;  /* 0x0000000000927805 */ /* 0x000fc4000001ff00 */
[----:B------:R-:W-:Y:S02]  /*1390*/  CS2R R144, SRZ ;  /* 0x0000000000907805 */ /* 0x000fe4000001ff00 */
[----:B------:R-:W-:Y:S02]  /*13a0*/  CS2R R150, SRZ ;  /* 0x0000000000967805 */ /* 0x000fe4000001ff00 */
[----:B------:R-:W-:Y:S02]  /*13b0*/  CS2R R154, SRZ ;  /* 0x00000000009a7805 */ /* 0x000fe4000001ff00 */
[----:B------:R-:W-:Y:S02]  /*13c0*/  CS2R R158, SRZ ;  /* 0x00000000009e7805 */ /* 0x000fe4000001ff00 */
[----:B------:R-:W-:Y:S02]  /*13d0*/  CS2R R162, SRZ ;  /* 0x0000000000a27805 */ /* 0x000fe4000001ff00 */
[----:B------:R-:W-:-:S02]  /*13e0*/  CS2R R170, SRZ ;  /* 0x0000000000aa7805 */ /* 0x000fc4000001ff00 */
[----:B------:R-:W-:Y:S01]  /*13f0*/  CS2R R166, SRZ ;  /* 0x0000000000a67805 */ /* 0x000fe2000001ff00 */
[----:B0-----:R-:W-:Y:S01]  /*1400*/  ULEA UR11, UR12, UR11, 0x18 ;  /* 0x0000000b0c0b7291 */ /* 0x001fe2000f8ec03f */
[----:B------:R-:W-:Y:S02]  /*1410*/  CS2R R174, SRZ ;  /* 0x0000000000ae7805 */ /* 0x000fe4000001ff00 */
[----:B------:R-:W-:Y:S01]  /*1420*/  CS2R R172, SRZ ;  /* 0x0000000000ac7805 */ /* 0x000fe2000001ff00 */
[----:B------:R-:W-:Y:S01]  /*1430*/  UMOV UR12, UR5 ;  /* 0x00000005000c7c82 */ /* 0x000fe20008000000 */
[----:B------:R-:W-:Y:S02]  /*1440*/  CS2R R176, SRZ ;  /* 0x0000000000b07805 */ /* 0x000fe4000001ff00 */
[----:B------:R-:W-:Y:S02]  /*1450*/  CS2R R180, SRZ ;  /* 0x0000000000b47805 */ /* 0x000fe4000001ff00 */
[----:B------:R-:W-:-:S02]  /*1460*/  CS2R R186, SRZ ;  /* 0x0000000000ba7805 */ /* 0x000fc4000001ff00 */
[----:B------:R-:W-:Y:S02]  /*1470*/  CS2R R182, SRZ ;  /* 0x0000000000b67805 */ /* 0x000fe4000001ff00 */
[----:B-1----:R-:W-:Y:S02]  /*1480*/  ISETP.GE.AND P0, PT, R22, 0x1, PT ;  /* 0x000000011600780c */ /* 0x002fe40003f06270 */
[----:B------:R-:W-:Y:S02]  /*1490*/  CS2R R22, SRZ ;  /* 0x0000000000167805 */ /* 0x000fe4000001ff00 */
[----:B----4-:R-:W-:Y:S02]  /*14a0*/  R2UR UR8, R21 ;  /* 0x00000000150872ca */ /* 0x010fe400000e0000 */
[----:B------:R-:W-:Y:S02]  /*14b0*/  CS2R R188, SRZ ;  /* 0x0000000000bc7805 */ /* 0x000fe4000001ff00 */
[----:B------:R-:W-:-:S02]  /*14c0*/  CS2R R192, SRZ ;  /* 0x0000000000c07805 */ /* 0x000fc4000001ff00 */
[----:B------:R-:W-:Y:S02]  /*14d0*/  CS2R R198, SRZ ;  /* 0x0000000000c67805 */ /* 0x000fe4000001ff00 */
[----:B------:R-:W-:Y:S02]  /*14e0*/  CS2R R204, SRZ ;  /* 0x0000000000cc7805 */ /* 0x000fe4000001ff00 */
[----:B------:R-:W-:Y:S02]  /*14f0*/  CS2R R200, SRZ ;  /* 0x0000000000c87805 */ /* 0x000fe4000001ff00 */
[----:B------:R-:W-:Y:S02]  /*1500*/  CS2R R210, SRZ ;  /* 0x0000000000d27805 */ /* 0x000fe4000001ff00 */
[----:B------:R-:W-:Y:S01]  /*1510*/  CS2R R208, SRZ ;  /* 0x0000000000d07805 */ /* 0x000fe2000001ff00 */
[----:B------:R-:W-:Y:S01]  /*1520*/  IMAD.MOV.U32 R213, RZ, RZ, RZ ;  /* 0x000000ffffd57224 */ /* 0x000fe200078e00ff */
[----:B------:R-:W-:-:S02]  /*1530*/  CS2R R196, SRZ ;  /* 0x0000000000c47805 */ /* 0x000fc4000001ff00 */
[----:B------:R-:W-:Y:S02]  /*1540*/  CS2R R184, SRZ ;  /* 0x0000000000b87805 */ /* 0x000fe4000001ff00 */
[----:B------:R-:W-:Y:S02]  /*1550*/  CS2R R202, SRZ ;  /* 0x0000000000ca7805 */ /* 0x000fe4000001ff00 */
[----:B------:R-:W-:Y:S01]  /*1560*/  CS2R R190, SRZ ;  /* 0x0000000000be7805 */ /* 0x000fe2000001ff00 */
[----:B------:R-:W-:Y:S01]  /*1570*/  ULEA.HI UR10, UR8, UR8, URZ, 0x1 ;  /* 0x00000008080a7291 */ /* 0x000fe2000f8f083f */
[----:B------:R-:W-:Y:S02]  /*1580*/  CS2R R168, SRZ ;  /* 0x0000000000a87805 */ /* 0x000fe4000001ff00 */
[----:B------:R-:W-:Y:S02]  /*1590*/  CS2R R156, SRZ ;  /* 0x00000000009c7805 */ /* 0x000fe4000001ff00 */
[----:B------:R-:W-:Y:S01]  /*15a0*/  CS2R R148, SRZ ;  /* 0x0000000000947805 */ /* 0x000fe2000001ff00 */
[----:B------:R-:W-:Y:S01]  /*15b0*/  ULOP3.LUT UR10, UR10, 0x7fffe, URZ, 0xc0, !UPT ;  /* 0x0007fffe0a0a7892 */ /* 0x000fe2000f8ec03f */
[----:B------:R-:W-:-:S02]  /*15c0*/  CS2R R194, SRZ ;  /* 0x0000000000c27805 */ /* 0x000fc4000001ff00 */
[----:B------:R-:W-:Y:S02]  /*15d0*/  CS2R R206, SRZ ;  /* 0x0000000000ce7805 */ /* 0x000fe4000001ff00 */
[----:B------:R-:W-:Y:S01]  /*15e0*/  CS2R R160, SRZ ;  /* 0x0000000000a07805 */ /* 0x000fe2000001ff00 */
[----:B------:R-:W-:Y:S01]  /*15f0*/  UIADD3 UR10, UR8, -UR10, URZ ;  /* 0x8000000a080a7290 */ /* 0x000fe2000fffe03f */
[----:B------:R-:W-:Y:S02]  /*1600*/  CS2R R136, SRZ ;  /* 0x0000000000887805 */ /* 0x000fe4000001ff00 */
[----:B------:R-:W-:Y:S01]  /*1610*/  CS2R R178, SRZ ;  /* 0x0000000000b27805 */ /* 0x000fe2000001ff00 */
[----:B------:R-:W-:Y:S01]  /*1620*/  UMOV UR8, URZ ;  /* 0x0000003f00087c82 */ /* 0x000fe20008000000 */
[----:B------:R-:W-:Y:S01]  /*1630*/  ULEA UR10, UR10, UR11, 0xd ;  /* 0x0000000b0a0a7291 */ /* 0x000fe2000f8e683f */
[----:B------:R-:W-:Y:S02]  /*1640*/  CS2R R164, SRZ ;  /* 0x0000000000a47805 */ /* 0x000fe4000001ff00 */
[----:B------:R-:W-:Y:S01]  /*1650*/  CS2R R124, SRZ ;  /* 0x00000000007c7805 */ /* 0x000fe2000001ff00 */
[----:B------:R-:W-:Y:S01]  /*1660*/  IMAD.MOV.U32 R21, RZ, RZ, RZ ;  /* 0x000000ffff157224 */ /* 0x000fe200078e00ff */
[----:B------:R-:W-:Y:S01]  /*1670*/  UIADD3 UR10, UR10, 0x100, URZ ;  /* 0x000001000a0a7890 */ /* 0x000fe2000fffe03f */
[----:B------:R-:W-:-:S02]  /*1680*/  CS2R R142, SRZ ;  /* 0x00000000008e7805 */ /* 0x000fc4000001ff00 */
[----:B------:R-:W-:Y:S01]  /*1690*/  CS2R R152, SRZ ;  /* 0x0000000000987805 */ /* 0x000fe2000001ff00 */
[----:B------:R-:W-:Y:S01]  /*16a0*/  IMAD.U32 R217, RZ, RZ, UR4 ;  /* 0x00000004ffd97e24 */ /* 0x000fe2000f8e00ff */
[----:B------:R-:W-:Y:S01]  /*16b0*/  USHF.R.U32.HI UR10, URZ, 0x4, UR10 ;  /* 0x000000043f0a7899 */ /* 0x000fe2000801160a */
[----:B------:R-:W-:Y:S02]  /*16c0*/  CS2R R88, SRZ ;  /* 0x0000000000587805 */ /* 0x000fe4000001ff00 */
[----:B------:R-:W-:Y:S02]  /*16d0*/  CS2R R90, SRZ ;  /* 0x00000000005a7805 */ /* 0x000fe4000001ff00 */
[----:B------:R-:W-:Y:S01]  /*16e0*/  CS2R R92, SRZ ;  /* 0x00000000005c7805 */ /* 0x000fe2000001ff00 */
[----:B------:R-:W-:Y:S01]  /*16f0*/  ULOP3.LUT UR10, UR10, 0x3fff, URZ, 0xc0, !UPT ;  /* 0x00003fff0a0a7892 */ /* 0x000fe2000f8ec03f */
        /* <DEDUP_REMOVED lines=45> */
[----:B------:R-:W-:Y:S06]  /*19d0*/  @!P0 BRA `(.L_x_17) ;  /* 0x0000000c00a08947 */ /* 0x000fec0003800000 */
[----:B------:R-:W-:-:S13]  /*19e0*/  ISETP.NE.AND P1, PT, R20, 0x3, PT ;  /* 0x000000031400780c */ /* 0x000fda0003f25270 */
[----:B------:R-:W-:Y:S05]  /*19f0*/  @!P1 BRA `(.L_x_18) ;  /* 0x0000000000049947 */ /* 0x000fea0003800000 */
[----:B------:R-:W-:Y:S01]  /*1a00*/  BPT.TRAP 0x1 ;  /* 0x000000040000795c */ /* 0x000fe20000300000 */
.L_x_18:
[----:B------:R-:W-:Y:S01]  /*1a10*/  ULEA UR6, UR5, UR11, 0x3 ;  /* 0x0000000b05067291 */ /* 0x000fe2000f8e183f */
[----:B------:R-:W-:-:S05]  /*1a20*/  IMAD.U32 R21, RZ, RZ, UR4 ;  /* 0x00000004ff157e24 */ /* 0x000fca000f8e00ff */
[----:B------:R-:W-:-:S04]  /*1a30*/  SHF.L.U32 R21, R21, 0x1f, RZ ;  /* 0x0000001f15157819 */ /* 0x000fc800000006ff */
[----:B------:R0:W1:Y:S01]  /*1a40*/  SYNCS.PHASECHK.TRANS64.TRYWAIT P0, [UR6], R21 ;  /* 0x00000015ff0075a7 */ /* 0x0000620008000146 */
[----:B------:R-:W-:Y:S05]  /*1a50*/  @!P1 BRA `(.L_x_19) ;  /* 0x0000000000049947 */ /* 0x000fea0003800000 */
[----:B------:R-:W-:Y:S01]  /*1a60*/  BPT.TRAP 0x1 ;  /* 0x000000040000795c */ /* 0x000fe20000300000 */
.L_x_19:
[----:B-1----:R-:W-:Y:S05]  /*1a70*/  @P0 BRA `(.L_x_20) ;  /* 0x0000000000080947 */ /* 0x002fea0003800000 */
[----:B------:R-:W1:Y:S02]  /*1a80*/  SYNCS.PHASECHK.TRANS64.TRYWAIT P0, [UR6], R21 ;  /* 0x00000015ff0075a7 */ /* 0x000e640008000146 */
[----:B-1----:R-:W-:Y:S05]  /*1a90*/  @!P0 BRA `(.L_x_21) ;  /* 0x000000d400088947 */ /* 0x002fea0003800000 */
.L_x_20:
[----:B------:R-:W-:Y:S01]  /*1aa0*/  UIADD3 UR6, UR11, 0x30100, URZ ;  /* 0x000301000b067890 */ /* 0x000fe2000fffe03f */
[----:B------:R-:W-:Y:S01]  /*1ab0*/  WARPGROUP.ARRIVE ;  /* 0x00000000000079c5 */ /* 0x000fe20000000000 */
[----:B------:R-:W-:Y:S01]  /*1ac0*/  ULOP3.LUT UR8, UR10, 0x10000, URZ, 0xfc, !UPT ;  /* 0x000100000a087892 */ /* 0x000fe2000f8efc3f */
[----:B------:R-:W-:Y:S01]  /*1ad0*/  CS2R R120, SRZ ;  /* 0x0000000000787805 */ /* 0x000fe2000001ff00 */
[----:B------:R-:W-:Y:S01]  /*1ae0*/  USHF.R.U32.HI UR6, URZ, 0x4, UR6 ;  /* 0x000000043f067899 */ /* 0x000fe20008011606 */
[----:B-1----:R-:W-:Y:S01]  /*1af0*/  CS2R R22, SRZ ;  /* 0x0000000000167805 */ /* 0x002fe2000001ff00 */
[----:B------:R-:W-:Y:S01]  /*1b00*/  UIMAD UR8, UR5, 0xc00, UR8 ;  /* 0x00000c00050878a4 */ /* 0x000fe2000f8e0208 */
[----:B------:R-:W-:Y:S01]  /*1b10*/  CS2R R122, SRZ ;  /* 0x00000000007a7805 */ /* 0x000fe2000001ff00 */
[----:B------:R-:W-:Y:S01]  /*1b20*/  ULOP3.LUT UR6, UR6, 0x3fff, URZ, 0xc0, !UPT ;  /* 0x00003fff06067892 */ /* 0x000fe2000f8ec03f */
[----:B------:R-:W-:Y:S01]  /*1b30*/  CS2R R126, SRZ ;  /* 0x00000000007e7805 */ /* 0x000fe2000001ff00 */
[----:B------:R-:W-:Y:S01]  /*1b40*/  UMOV UR13, 0x40000040 ;  /* 0x40000040000d7882 */ /* 0x000fe20000000000 */
[----:B------:R-:W-:Y:S01]  /*1b50*/  UMOV UR15, 0x40000040 ;  /* 0x40000040000f7882 */ /* 0x000fe20000000000 */
[----:B------:R-:W-:Y:S01]  /*1b60*/  ULOP3.LUT UR6, UR6, 0x10000, URZ, 0xfc, !UPT ;  /* 0x0001000006067892 */ /* 0x000fe2000f8efc3f */
[----:B------:R-:W-:Y:S01]  /*1b70*/  CS2R R130, SRZ ;  /* 0x0000000000827805 */ /* 0x000fe2000001ff00 */
[----:B------:R-:W-:Y:S01]  /*1b80*/  UMOV UR12, UR8 ;  /* 0x00000008000c7c82 */ /* 0x000fe20008000000 */
[----:B------:R-:W-:Y:S01]  /*1b90*/  UIADD3 UR16, UR8, 0x800, URZ ;  /* 0x0000080008107890 */ /* 0x000fe2000fffe03f */
[----:B------:R-:W-:Y:S01]  /*1ba0*/  CS2R R128, SRZ ;  /* 0x0000000000807805 */ /* 0x000fe2000001ff00 */
[----:B------:R-:W-:Y:S01]  /*1bb0*/  ULEA UR7, UR5, UR6, 0x9 ;  /* 0x0000000605077291 */ /* 0x000fe2000f8e483f */
[----:B------:R-:W-:Y:S01]  /*1bc0*/  CS2R R132, SRZ ;  /* 0x0000000000847805 */ /* 0x000fe2000001ff00 */
[----:B------:R-:W-:Y:S01]  /*1bd0*/  UIADD3 UR6, UR8, 0x400, URZ ;  /* 0x0000040008067890 */ /* 0x000fe2000fffe03f */
[----:B------:R-:W-:-:S02]  /*1be0*/  CS2R R134, SRZ ;  /* 0x0000000000867805 */ /* 0x000fc4000001ff00 */
[----:B------:R-:W-:Y:S02]  /*1bf0*/  CS2R R140, SRZ ;  /* 0x00000000008c7805 */ /* 0x000fe4000001ff00 */
[----:B------:R-:W-:Y:S02]  /*1c00*/  CS2R R138, SRZ ;  /* 0x00000000008a7805 */ /* 0x000fe4000001ff00 */
[----:B------:R-:W-:Y:S01]  /*1c10*/  CS2R R146, SRZ ;  /* 0x0000000000927805 */ /* 0x000fe2000001ff00 */
[----:B------:R-:W-:Y:S01]  /*1c20*/  UMOV UR14, UR7 ;  /* 0x00000007000e7c82 */ /* 0x000fe20008000000 */
[----:B------:R-:W-:Y:S01]  /*1c30*/  CS2R R144, SRZ ;  /* 0x0000000000907805 */ /* 0x000fe2000001ff00 */
[----:B------:R-:W-:Y:S01]  /*1c40*/  QGMMA.64x64x32.F32.E4M3.E4M3 R88, gdesc[UR12], RZ, !UPT ;  /* 0x00e000000c5879f3 */ /* 0x000fe2000c7008ff */
[----:B------:R-:W-:Y:S01]  /*1c50*/  UMOV UR12, UR6 ;  /* 0x00000006000c7c82 */ /* 0x000fe20008000000 */
[----:B------:R-:W-:Y:S01]  /*1c60*/  UMOV UR13, 0x40000040 ;  /* 0x40000040000d7882 */ /* 0x000fe20000000000 */
[----:B------:R-:W-:Y:S01]  /*1c70*/  UIADD3 UR6, UR8, 0x402, URZ ;  /* 0x0000040208067890 */ /* 0x000fe2000fffe03f */
[----:B------:R-:W-:Y:S01]  /*1c80*/  QGMMA.64x64x32.F32.E4M3.E4M3 R56, gdesc[UR12], RZ, !UPT ;  /* 0x00e000000c3879f3 */ /* 0x000fe2000c7008ff */
[----:B------:R-:W-:Y:S01]  /*1c90*/  UMOV UR12, UR16 ;  /* 0x00000010000c7c82 */ /* 0x000fe20008000000 */
[----:B------:R-:W-:Y:S01]  /*1ca0*/  UMOV UR13, 0x40000040 ;  /* 0x40000040000d7882 */ /* 0x000fe20000000000 */
[----:B------:R-:W-:Y:S01]  /*1cb0*/  UIADD3 UR16, UR8, 0x802, URZ ;  /* 0x0000080208107890 */ /* 0x000fe2000fffe03f */
[----:B------:R-:W-:Y:S01]  /*1cc0*/  QGMMA.64x64x32.F32.E4M3.E4M3 R24, gdesc[UR12], RZ, !UPT ;  /* 0x00e000000c1879f3 */ /* 0x000fe2000c7008ff */
[----:B------:R-:W-:Y:S01]  /*1cd0*/  UIADD3 UR12, UR8, 0x2, URZ ;  /* 0x00000002080c7890 */ /* 0x000fe2000fffe03f */
[----:B------:R-:W-:Y:S01]  /*1ce0*/  CS2R R150, SRZ ;  /* 0x0000000000967805 */ /* 0x000fe2000001ff00 */
[----:B------:R-:W-:Y:S01]  /*1cf0*/  UIADD3 UR14, UR7, 0x2, URZ ;  /* 0x00000002070e7890 */ /* 0x000fe2000fffe03f */
[----:B------:R-:W-:Y:S01]  /*1d00*/  CS2R R154, SRZ ;  /* 0x00000000009a7805 */ /* 0x000fe2000001ff00 */
[----:B------:R-:W-:Y:S01]  /*1d10*/  UMOV UR13, 0x40000040 ;  /* 0x40000040000d7882 */ /* 0x000fe20000000000 */
[----:B------:R-:W-:Y:S01]  /*1d20*/  UMOV UR15, 0x40000040 ;  /* 0x40000040000f7882 */ /* 0x000fe20000000000 */
        /* <DEDUP_REMOVED lines=16> */
[----:B------:R-:W-:Y:S01]  /*1e30*/  CS2R R208, SRZ ;  /* 0x0000000000d07805 */ /* 0x000fe2000001ff00 */
[----:B------:R-:W-:Y:S01]  /*1e40*/  IMAD.MOV.U32 R213, RZ, RZ, RZ ;  /* 0x000000ffffd57224 */ /* 0x000fe200078e00ff */
        /* <DEDUP_REMOVED lines=13> */
[----:B------:R-:W-:Y:S01]  /*1f20*/  CS2R R124, SRZ ;  /* 0x00000000007c7805 */ /* 0x000fe2000001ff00 */
[----:B0-----:R-:W-:Y:S01]  /*1f30*/  IMAD.MOV.U32 R21, RZ, RZ, RZ ;  /* 0x000000ffff157224 */ /* 0x001fe200078e00ff */
[----:B------:R-:W-:-:S02]  /*1f40*/  CS2R R142, SRZ ;  /* 0x00000000008e7805 */ /* 0x000fc4000001ff00 */
[----:B------:R-:W-:Y:S01]  /*1f50*/  CS2R R152, SRZ ;  /* 0x0000000000987805 */ /* 0x000fe2000001ff00 */
[----:B------:R-:W-:Y:S01]  /*1f60*/  QGMMA.64x64x32.F32.E4M3.E4M3 R88, gdesc[UR12], R88 ;  /* 0x00e000000c5879f3 */ /* 0x000fe20008700858 */
[----:B------:R-:W-:Y:S01]  /*1f70*/  UMOV UR12, UR6 ;  /* 0x00000006000c7c82 */ /* 0x000fe20008000000 */
[----:B------:R-:W-:Y:S01]  /*1f80*/  UMOV UR13, 0x40000040 ;  /* 0x40000040000d7882 */ /* 0x000fe20000000000 */
[----:B------:R-:W-:Y:S01]  /*1f90*/  UIADD3 UR6, UR8, 0x404, URZ ;  /* 0x0000040408067890 */ /* 0x000fe2000fffe03f */
[----:B------:R-:W-:Y:S01]  /*1fa0*/  QGMMA.64x64x32.F32.E4M3.E4M3 R56, gdesc[UR12], R56 ;  /* 0x00e000000c3879f3 */ /* 0x000fe20008700838 */
[----:B------:R-:W-:Y:S01]  /*1fb0*/  UMOV UR12, UR16 ;  /* 0x00000010000c7c82 */ /* 0x000fe20008000000 */
[----:B------:R-:W-:Y:S01]  /*1fc0*/  UMOV UR13, 0x40000040 ;  /* 0x40000040000d7882 */ /* 0x000fe20000000000 */
[----:B------:R-:W-:Y:S01]  /*1fd0*/  UIADD3 UR16, UR8, 0x804, URZ ;  /* 0x0000080408107890 */ /* 0x000fe2000fffe03f */
[----:B------:R-:W-:Y:S01]  /*1fe0*/  QGMMA.64x64x32.F32.E4M3.E4M3 R24, gdesc[UR12], R24 ;  /* 0x00e000000c1879f3 */ /* 0x000fe20008700818 */
[----:B------:R-:W-:-:S02]  /*1ff0*/  UIADD3 UR12, UR8, 0x4, URZ ;  /* 0x00000004080c7890 */ /* 0x000fc4000fffe03f */
[----:B------:R-:W-:Y:S01]  /*2000*/  UIADD3 UR14, UR7, 0x4, URZ ;  /* 0x00000004070e7890 */ /* 0x000fe2000fffe03f */
[----:B------:R-:W-:Y:S01]  /*2010*/  UMOV UR13, 0x40000040 ;  /* 0x40000040000d7882 */ /* 0x000fe20000000000 */
[----:B------:R-:W-:-:S07]  /*2020*/  UMOV UR15, 0x40000040 ;  /* 0x40000040000f7882 */ /* 0x000fce0000000000 */
[----:B------:R-:W-:Y:S01]  /*2030*/  QGMMA.64x64x32.F32.E4M3.E4M3 R88, gdesc[UR12], R88 ;  /* 0x00e000000c5879f3 */ /* 0x000fe20008700858 */
[----:B------:R-:W-:Y:S01]  /*2040*/  UMOV UR12, UR6 ;  /* 0x00000006000c7c82 */ /* 0x000fe20008000000 */
[----:B------:R-:W-:Y:S01]  /*2050*/  UMOV UR13, 0x40000040 ;  /* 0x40000040000d7882 */ /* 0x000fe20000000000 */
[----:B------:R-:W-:Y:S01]  /*2060*/  UMOV UR6, 0x4 ;  /* 0x0000000400067882 */ /* 0x000fe20000000000 */
[----:B------:R-:W-:Y:S01]  /*2070*/  QGMMA.64x64x32.F32.E4M3.E4M3 R56, gdesc[UR12], R56 ;  /* 0x00e000000c3879f3 */ /* 0x000fe20008700838 */
[----:B------:R-:W-:Y:S01]  /*2080*/  UMOV UR12, UR16 ;  /* 0x00000010000c7c82 */ /* 0x000fe20008000000 */
[----:B------:R-:W-:Y:S02]  /*2090*/  UMOV UR13, 0x40000040 ;  /* 0x40000040000d7882 */ /* 0x000fe40000000000 */
[----:B------:R-:W-:Y:S01]  /*20a0*/  QGMMA.64x64x32.F32.E4M3.E4M3 R24, gdesc[UR12], R24 ;  /* 0x00e000000c1879f3 */ /* 0x000fe20008700818 */
[----:B------:R-:W-:Y:S02]  /*20b0*/  UIADD3 UR12, UR8, 0x6, URZ ;  /* 0x00000006080c7890 */ /* 0x000fe4000fffe03f */
[----:B------:R-:W-:-:S02]  /*20c0*/  UIADD3 UR14, UR7, 0x6, URZ ;  /* 0x00000006070e7890 */ /* 0x000fc4000fffe03f */
[----:B------:R-:W-:Y:S01]  /*20d0*/  UIADD3 UR7, UR8, 0x406, URZ ;  /* 0x0000040608077890 */ /* 0x000fe2000fffe03f */
[----:B------:R-:W-:Y:S01]  /*20e0*/  UMOV UR13, 0x40000040 ;  /* 0x40000040000d7882 */ /* 0x000fe20000000000 */
[----:B------:R-:W-:Y:S01]  /*20f0*/  UMOV UR15, 0x40000040 ;  /* 0x40000040000f7882 */ /* 0x000fe20000000000 */
[----:B------:R-:W-:-:S04]  /*2100*/  UIADD3 UR8, UR8, 0x806, URZ ;  /* 0x0000080608087890 */ /* 0x000fc8000fffe03f */
[----:B------:R-:W-:Y:S01]  /*2110*/  QGMMA.64x64x32.F32.E4M3.E4M3 R88, gdesc[UR12], R88 ;  /* 0x00e000000c5879f3 */ /* 0x000fe20008700858 */
[----:B------:R-:W-:Y:S01]  /*2120*/  UMOV UR12, UR7 ;  /* 0x00000007000c7c82 */ /* 0x000fe20008000000 */
[----:B------:R-:W-:Y:S01]  /*2130*/  ULDC UR7, c[0x0][0x50c] ;  /* 0x0001430000077ab9 */ /* 0x000fe20000000800 */
[----:B------:R-:W-:Y:S01]  /*2140*/  UMOV UR13, 0x40000040 ;  /* 0x40000040000d7882 */ /* 0x000fe20000000000 */
[----:B------:R-:W-:Y:S01]  /*2150*/  UISETP.NE.AND UP0, UPT, UR7, 0x4, UPT ;  /* 0x000000040700788c */ /* 0x000fe2000bf05270 */
[----:B------:R-:W-:Y:S01]  /*2160*/  QGMMA.64x64x32.F32.E4M3.E4M3 R56, gdesc[UR12], R56 ;  /* 0x00e000000c3879f3 */ /* 0x000fe20008700838 */
[----:B------:R-:W-:Y:S01]  /*2170*/  UMOV UR12, UR8 ;  /* 0x00000008000c7c82 */ /* 0x000fe20008000000 */
[----:B------:R-:W-:Y:S01]  /*2180*/  UMOV UR13, 0x40000040 ;  /* 0x40000040000d7882 */ /* 0x000fe20000000000 */
[----:B------:R-:W-:Y:S01]  /*2190*/  USEL UR7, URZ, 0x1, UP0 ;  /* 0x000000013f077887 */ /* 0x000fe20008000000 */
[----:B------:R-:W-:Y:S05]  /*21a0*/  QGMMA.64x64x32.F32.E4M3.E4M3 R24, gdesc[UR12], R24, gsb0 ;  /* 0x00e000000c1879f3 */ /* 0x000fea0008000818 */
[----:B------:R-:W-:-:S13]  /*21b0*/  ISETP.NE.AND P0, PT, RZ, UR7, PT ;  /* 0x00000007ff007c0c */ /* 0x000fda000bf05270 */
[----:B------:R-:W-:Y:S05]  /*21c0*/  @!P0 BRA `(.L_x_22) ;  /* 0x0000000400888947 */ /* 0x000fea0003800000 */
[----:B------:R-:W-:Y:S02]  /*21d0*/  WARPGROUP.DEPBAR.LE gsb0, 0x0 ;  /* 0x00008000000079c5 */ /* 0x000fe40000010000 */
[----:B------:R-:W-:-:S01]  /*21e0*/  FADD R137, RZ, R88 ;  /* 0x00000058ff897221 */ /* 0x000fc20000000000 */
[----:B------:R-:W-:Y:S01]  /*21f0*/  FADD R128, RZ, R89 ;  /* 0x00000059ff807221 */ /* 0x000fe20000000000 */
        /* <DEDUP_REMOVED lines=94> */
[----:B------:R-:W-:-:S06]  /*27e0*/  UMOV UR6, URZ ;  /* 0x0000003f00067c82 */ /* 0x000fcc0008000000 */
.L_x_22:
[----:B------:R-:W-:-:S04]  /*27f0*/  UIADD3 UR12, UR5, 0x1, URZ ;  /* 0x00000001050c7890 */ /* 0x000fc8000fffe03f */
[----:B------:R-:W-:-:S04]  /*2800*/  UISETP.NE.AND UP0, UPT, UR12, 0x4, UPT ;  /* 0x000000040c00788c */ /* 0x000fc8000bf05270 */
[----:B------:R-:W-:Y:S02]  /*2810*/  USEL UR8, URZ, 0x1, UP0 ;  /* 0x000000013f087887 */ /* 0x000fe40008000000 */
[----:B------:R-:W-:Y:S02]  /*2820*/  USEL UR12, UR12, URZ, UP0 ;  /* 0x0000003f0c0c7287 */ /* 0x000fe40008000000 */
[----:B------:R-:W-:-:S06]  /*2830*/  ULOP3.LUT UR8, UR4, UR8, URZ, 0x3c, !UPT ;  /* 0x0000000804087292 */ /* 0x000fcc000f8e3c3f */
[----:B------:R-:W-:Y:S01]  /*2840*/  IMAD.U32 R217, RZ, RZ, UR8 ;  /* 0x00000008ffd97e24 */ /* 0x000fe2000f8e00ff */
[----:B------:R-:W-:-:S06]  /*2850*/  UMOV UR8, 0x1 ;  /* 0x0000000100087882 */ /* 0x000fcc0000000000 */
.L_x_17:
[----:B------:R-:W-:-:S04]  /*2860*/  UISETP.LT.AND UP0, UPT, UR9, 0x1, UPT ;  /* 0x000000010900788c */ /* 0x000fc8000bf01270 */
[----:B------:R-:W-:-:S04]  /*2870*/  USEL UR13, UR9, 0x1, UP0 ;  /* 0x00000001090d7887 */ /* 0x000fc80008000000 */
[----:B------:R-:W-:-:S04]  /*2880*/  UIADD3 UR13, UR9, -UR13, URZ ;  /* 0x8000000d090d7290 */ /* 0x000fc8000fffe03f */
[----:B------:R-:W-:-:S06]  /*2890*/  UISETP.GE.AND UP0, UPT, UR13, 0x1, UPT ;  /* 0x000000010d00788c */ /* 0x000fcc000bf06270 */
[----:B------:R-:W-:-:S13]  /*28a0*/  PLOP3.LUT P0, PT, PT, PT, UP0, 0x80, 0x0 ;  /* 0x000000000000781c */ /* 0x000fda0003f0f008 */
[----:B------:R-:W-:Y:S05]  /*28b0*/  @!P0 BRA `(.L_x_23) ;  /* 0x0000000c00388947 */ /* 0x000fea0003800000 */
[----:B------:R-:W-:Y:S02]  /*28c0*/  IMAD.U32 R214, RZ, RZ, UR5 ;  /* 0x00000005ffd67e24 */ /* 0x000fe4000f8e00ff */
[----:B------:R-:W-:Y:S01]  /*28d0*/  IMAD.U32 R212, RZ, RZ, UR13 ;  /* 0x0000000dffd47e24 */ /* 0x000fe2000f8e00ff */
[----:B------:R-:W-:-:S06]  /*28e0*/  ULDC UR13, c[0x0][0x50c] ;  /* 0x00014300000d7ab9 */ /* 0x000fcc0000000800 */
.L_x_31:
[----:B------:R-:W-:-:S13]  /*28f0*/  ISETP.NE.AND P1, PT, R20, 0x3, PT ;  /* 0x000000031400780c */ /* 0x000fda0003f25270 */
[----:B------:R-:W-:Y:S05]  /*2900*/  @!P1 BRA `(.L_x_24) ;  /* 0x0000000000049947 */ /* 0x000fea0003800000 */
[----:B------:R-:W-:Y:S01]  /*2910*/  BPT.TRAP 0x1 ;  /* 0x000000040000795c */ /* 0x000fe20000300000 */
.L_x_24:
[----:B------:R-:W0:Y:S01]  /*2920*/  S2UR UR14, SR_CgaCtaId ;  /* 0x00000000000e79c3 */ /* 0x000e220000008800 */
[----:B------:R-:W-:Y:S01]  /*2930*/  UMOV UR11, 0x400 ;  /* 0x00000400000b7882 */ /* 0x000fe20000000000 */
[----:B------:R-:W-:Y:S01]  /*2940*/  SHF.L.U32 R215, R217, 0x1f, RZ ;  /* 0x0000001fd9d77819 */ /* 0x000fe200000006ff */
[----:B0-----:R-:W-:-:S04]  /*2950*/  ULEA UR11, UR14, UR11, 0x18 ;  /* 0x0000000b0e0b7291 */ /* 0x001fc8000f8ec03f */
[----:B------:R-:W-:-:S09]  /*2960*/  ULEA UR14, UR12, UR11, 0x3 ;  /* 0x0000000b0c0e7291 */ /* 0x000fd2000f8e183f */
[----:B------:R0:W1:Y:S01]  /*2970*/  SYNCS.PHASECHK.TRANS64.TRYWAIT P0, [UR14], R215 ;  /* 0x000000d7ff0075a7 */ /* 0x000062000800014e */
[----:B------:R-:W-:Y:S05]  /*2980*/  @!P1 BRA `(.L_x_25) ;  /* 0x0000000000049947 */ /* 0x000fea0003800000 */
[----:B------:R-:W-:Y:S01]  /*2990*/  BPT.TRAP 0x1 ;  /* 0x000000040000795c */ /* 0x000fe20000300000 */
.L_x_25:
[----:B-1----:R-:W-:Y:S05]  /*29a0*/  @P0 BRA `(.L_x_26) ;  /* 0x0000000000080947 */ /* 0x002fea0003800000 */
[----:B------:R-:W1:Y:S02]  /*29b0*/  SYNCS.PHASECHK.TRANS64.TRYWAIT P0, [UR14], R215 ;  /* 0x000000d7ff0075a7 */ /* 0x000e64000800014e */
[----:B-1----:R-:W-:Y:S05]  /*29c0*/  @!P0 BRA `(.L_x_27) ;  /* 0x000000c400548947 */ /* 0x002fea0003800000 */
.L_x_26:
[----:B------:R-:W-:Y:S01]  /*29d0*/  UIADD3 UR14, UR11, 0x30100, URZ ;  /* 0x000301000b0e7890 */ /* 0x000fe2000fffe03f */
[----:B------:R-:W-:Y:S01]  /*29e0*/  WARPGROUP.ARRIVE ;  /* 0x00000000000079c5 */ /* 0x000fe20000000000 */
[----:B------:R-:W-:Y:S02]  /*29f0*/  UISETP.NE.AND UP0, UPT, UR7, URZ, UPT ;  /* 0x0000003f0700728c */ /* 0x000fe4000bf05270 */
[----:B------:R-:W-:Y:S02]  /*2a00*/  USHF.R.U32.HI UR14, URZ, 0x4, UR14 ;  /* 0x000000043f0e7899 */ /* 0x000fe4000801160e */
[----:B------:R-:W-:Y:S02]  /*2a10*/  USEL UR8, UR8, URZ, !UP0 ;  /* 0x0000003f08087287 */ /* 0x000fe4000c000000 */
[----:B------:R-:W-:Y:S02]  /*2a20*/  ULOP3.LUT UR14, UR14, 0x3fff, URZ, 0xc0, !UPT ;  /* 0x00003fff0e0e7892 */ /* 0x000fe4000f8ec03f */
[----:B------:R-:W-:-:S02]  /*2a30*/  ULOP3.LUT UR7, UR10, 0x10000, URZ, 0xfc, !UPT ;  /* 0x000100000a077892 */ /* 0x000fc4000f8efc3f */
[----:B------:R-:W-:Y:S02]  /*2a40*/  ULOP3.LUT UR14, UR14, 0x10000, URZ, 0xfc, !UPT ;  /* 0x000100000e0e7892 */ /* 0x000fe4000f8efc3f */
[----:B------:R-:W-:Y:S02]  /*2a50*/  UISETP.NE.U32.AND UP0, UPT, UR8, URZ, UPT ;  /* 0x0000003f0800728c */ /* 0x000fe4000bf05070 */
[----:B------:R-:W-:Y:S02]  /*2a60*/  UIMAD UR8, UR12, 0xc00, UR7 ;  /* 0x00000c000c0878a4 */ /* 0x000fe4000f8e0207 */
[----:B------:R-:W-:Y:S02]  /*2a70*/  ULEA UR14, UR12, UR14, 0x9 ;  /* 0x0000000e0c0e7291 */ /* 0x000fe4000f8e483f */
[----:B------:R-:W-:Y:S02]  /*2a80*/  UIADD3 UR7, UR8, 0x400, URZ ;  /* 0x0000040008077890 */ /* 0x000fe4000fffe03f */
[----:B------:R-:W-:-:S02]  /*2a90*/  UIADD3 UR15, UR8, 0x800, URZ ;  /* 0x00000800080f7890 */ /* 0x000fc4000fffe03f */
[----:B------:R-:W-:Y:S01]  /*2aa0*/  UMOV UR16, UR8 ;  /* 0x0000000800107c82 */ /* 0x000fe20008000000 */
[----:B------:R-:W-:Y:S01]  /*2ab0*/  UMOV UR17, 0x40000040 ;  /* 0x4000004000117882 */ /* 0x000fe20000000000 */
[----:B------:R-:W-:Y:S01]  /*2ac0*/  UMOV UR18, UR14 ;  /* 0x0000000e00127c82 */ /* 0x000fe20008000000 */
[----:B------:R-:W-:Y:S01]  /*2ad0*/  UMOV UR19, 0x40000040 ;  /* 0x4000004000137882 */ /* 0x000fe20000000000 */
[----:B------:R-:W-:Y:S01]  /*2ae0*/  UIADD3 UR6, UR6, 0x4, URZ ;  /* 0x0000000406067890 */ /* 0x000fe2000fffe03f */
[----:B------:R-:W-:Y:S01]  /*2af0*/  QGMMA.64x64x32.F32.E4M3.E4M3 R88, gdesc[UR16], R88, UP0 ;  /* 0x00e00000105879f3 */ /* 0x000fe2000bf00858 */
        /* <DEDUP_REMOVED lines=8> */
[----:B------:R-:W-:-:S02]  /*2b80*/  UIADD3 UR16, UR8, 0x2, URZ ;  /* 0x0000000208107890 */ /* 0x000fc4000fffe03f */
[----:B------:R-:W-:Y:S01]  /*2b90*/  UIADD3 UR18, UR14, 0x2, URZ ;  /* 0x000000020e127890 */ /* 0x000fe2000fffe03f */
[----:B------:R-:W-:Y:S01]  /*2ba0*/  UMOV UR17, 0x40000040 ;  /* 0x4000004000117882 */ /* 0x000fe20000000000 */
[----:B------:R-:W-:Y:S01]  /*2bb0*/  UMOV UR19, 0x40000040 ;  /* 0x4000004000137882 */ /* 0x000fe20000000000 */
[----:B------:R-:W-:-:S06]  /*2bc0*/  UISETP.NE.AND UP0, UPT, UR6, UR13, UPT ;  /* 0x0000000d0600728c */ /* 0x000fcc000bf05270 */
        /* <DEDUP_REMOVED lines=9> */
[----:B------:R-:W-:Y:S02]  /*2c60*/  UIADD3 UR16, UR8, 0x4, URZ ;  /* 0x0000000408107890 */ /* 0x000fe4000fffe03f */
[----:B------:R-:W-:Y:S01]  /*2c70*/  UIADD3 UR18, UR14, 0x4, URZ ;  /* 0x000000040e127890 */ /* 0x000fe2000fffe03f */
[----:B------:R-:W-:Y:S01]  /*2c80*/  UMOV UR17, 0x40000040 ;  /* 0x4000004000117882 */ /* 0x000fe20000000000 */
[----:B------:R-:W-:-:S07]  /*2c90*/  UMOV UR19, 0x40000040 ;  /* 0x4000004000137882 */ /* 0x000fce0000000000 */
[----:B------:R-:W-:Y:S01]  /*2ca0*/  QGMMA.64x64x32.F32.E4M3.E4M3 R88, gdesc[UR16], R88 ;  /* 0x00e00000105879f3 */ /* 0x000fe20008700858 */
[----:B------:R-:W-:Y:S01]  /*2cb0*/  UMOV UR16, UR7 ;  /* 0x0000000700107c82 */ /* 0x000fe20008000000 */
[----:B------:R-:W-:Y:S01]  /*2cc0*/  UMOV UR17, 0x40000040 ;  /* 0x4000004000117882 */ /* 0x000fe20000000000 */
[----:B------:R-:W-:Y:S01]  /*2cd0*/  UIADD3 UR7, UR8, 0x406, URZ ;  /* 0x0000040608077890 */ /* 0x000fe2000fffe03f */
        /* <DEDUP_REMOVED lines=8> */
[----:B------:R-:W-:-:S05]  /*2d60*/  UMOV UR19, 0x40000040 ;  /* 0x4000004000137882 */ /* 0x000fca0000000000 */
[----:B------:R-:W-:Y:S01]  /*2d70*/  QGMMA.64x64x32.F32.E4M3.E4M3 R88, gdesc[UR16], R88 ;  /* 0x00e00000105879f3 */ /* 0x000fe20008700858 */
[----:B------:R-:W-:Y:S01]  /*2d80*/  UMOV UR16, UR7 ;  /* 0x0000000700107c82 */ /* 0x000fe20008000000 */
[----:B------:R-:W-:Y:S01]  /*2d90*/  UMOV UR17, 0x40000040 ;  /* 0x4000004000117882 */ /* 0x000fe20000000000 */
[----:B------:R-:W-:Y:S01]  /*2da0*/  USEL UR7, URZ, 0x1, UP0 ;  /* 0x000000013f077887 */ /* 0x000fe20008000000 */
[----:B------:R-:W-:Y:S01]  /*2db0*/  QGMMA.64x64x32.F32.E4M3.E4M3 R56, gdesc[UR16], R56 ;  /* 0x00e00000103879f3 */ /* 0x000fe20008700838 */
[----:B------:R-:W-:Y:S01]  /*2dc0*/  UMOV UR16, UR8 ;  /* 0x0000000800107c82 */ /* 0x000fe20008000000 */
[----:B------:R-:W-:Y:S02]  /*2dd0*/  UMOV UR17, 0x40000040 ;  /* 0x4000004000117882 */ /* 0x000fe40000000000 */
[----:B------:R-:W-:Y:S01]  /*2de0*/  QGMMA.64x64x32.F32.E4M3.E4M3 R24, gdesc[UR16], R24, gsb0 ;  /* 0x00e00000101879f3 */ /* 0x000fe20008000818 */
[----:B------:R-:W-:Y:S02]  /*2df0*/  ISETP.NE.AND P0, PT, RZ, UR7, PT ;  /* 0x00000007ff007c0c */ /* 0x000fe4000bf05270 */
[----:B------:R-:W-:-:S11]  /*2e00*/  WARPGROUP.DEPBAR.LE gsb0, 0x1 ;  /* 0x00008000000079c5 */ /* 0x000fd60000010100 */
[----:B------:R-:W-:Y:S05]  /*2e10*/  @!P0 BRA `(.L_x_28) ;  /* 0x0000000400888947 */ /* 0x000fea0003800000 */
[----:B------:R-:W-:Y:S02]  /*2e20*/  WARPGROUP.DEPBAR.LE gsb0, 0x0 ;  /* 0x00008000000079c5 */ /* 0x000fe40000010000 */
[----:B------:R-:W-:-:S01]  /*2e30*/  FADD R137, R88, R137 ;  /* 0x0000008958897221 */ /* 0x000fc20000000000 */
[----:B------:R-:W-:Y:S01]  /*2e40*/  FADD R128, R89, R128 ;  /* 0x0000008059807221 */ /* 0x000fe20000000000 */
        /* <DEDUP_REMOVED lines=94> */
[----:B------:R-:W-:-:S06]  /*3430*/  UMOV UR6, URZ ;  /* 0x0000003f00067c82 */ /* 0x000fcc0008000000 */
.L_x_28:
[----:B------:R-:W-:Y:S05]  /*3440*/  @!P1 BRA `(.L_x_29) ;  /* 0x0000000000049947 */ /* 0x000fea0003800000 */
[----:B------:R-:W-:Y:S01]  /*3450*/  BPT.TRAP 0x1 ;  /* 0x000000040000795c */ /* 0x000fe20000300000 */
.L_x_29:
[----:B------:R-:W-:-:S13]  /*3460*/  ISETP.NE.AND P0, PT, R9, RZ, PT ;  /* 0x000000ff0900720c */ /* 0x000fda0003f05270 */
[----:B01----:R-:W-:-:S05]  /*3470*/  @P0 LEA R215, R214, UR11, 0x3 ;  /* 0x0000000bd6d70c11 */ /* 0x003fca000f8e18ff */
[----:B------:R-:W-:-:S05]  /*3480*/  @P0 VIADD R215, R215, 0x20 ;  /* 0x00000020d7d70836 */ /* 0x000fca0000000000 */
[----:B------:R-:W-:-:S04]  /*3490*/  @P0 PRMT R215, R10, 0x654, R215 ;  /* 0x000006540ad70816 */ /* 0x000fc800000000d7 */
[----:B------:R0:W-:Y:S01]  /*34a0*/  @P0 SYNCS.ARRIVE.TRANS64.RED.A1T0 RZ, [R215+URZ], RZ ;  /* 0x000000ffd7ff09a7 */ /* 0x0001e2000810043f */
[----:B------:R-:W-:-:S13]  /*34b0*/  ISETP.GT.U32.AND P0, PT, R5, 0x1, PT ;  /* 0x000000010500780c */ /* 0x000fda0003f04070 */
[----:B0-----:R-:W-:Y:S05]  /*34c0*/  @P0 BRA `(.L_x_30) ;  /* 0x0000000000040947 */ /* 0x001fea0003800000 */
[----:B------:R-:W-:Y:S01]  /*34d0*/  BPT.TRAP 0x1 ;  /* 0x000000040000795c */ /* 0x000fe20000300000 */
.L_x_30:
[----:B------:R-:W-:Y:S01]  /*34e0*/  UIADD3 UR12, UR12, 0x1, URZ ;  /* 0x000000010c0c7890 */ /* 0x000fe2000fffe03f */
[----:B------:R-:W-:Y:S01]  /*34f0*/  ISETP.GT.AND P1, PT, R212, 0x1, PT ;  /* 0x00000001d400780c */ /* 0x000fe20003f24270 */
[----:B------:R-:W-:Y:S02]  /*3500*/  VIADD R214, R214, 0x1 ;  /* 0x00000001d6d67836 */ /* 0x000fe40000000000 */
[----:B------:R-:W-:Y:S01]  /*3510*/  UISETP.NE.AND UP0, UPT, UR12, 0x4, UPT ;  /* 0x000000040c00788c */ /* 0x000fe2000bf05270 */
[----:B------:R-:W-:Y:S02]  /*3520*/  VIADD R212, R212, 0xffffffff ;  /* 0xffffffffd4d47836 */ /* 0x000fe40000000000 */
[C---:B------:R-:W-:Y:S01]  /*3530*/  ISETP.NE.AND P0, PT, R214.reuse, 0x4, PT ;  /* 0x00000004d600780c */ /* 0x040fe20003f05270 */
[----:B------:R-:W-:Y:S02]  /*3540*/  USEL UR8, URZ, 0x1, UP0 ;  /* 0x000000013f087887 */ /* 0x000fe40008000000 */
[----:B------:R-:W-:Y:S01]  /*3550*/  USEL UR12, UR12, URZ, UP0 ;  /* 0x0000003f0c0c7287 */ /* 0x000fe20008000000 */
[----:B------:R-:W-:-:S03]  /*3560*/  SEL R214, R214, RZ, P0 ;  /* 0x000000ffd6d67207 */ /* 0x000fc60000000000 */
[----:B------:R-:W-:Y:S01]  /*3570*/  LOP3.LUT R217, R217, UR8, RZ, 0x3c, !PT ;  /* 0x00000008d9d97c12 */ /* 0x000fe2000f8e3cff */
[----:B------:R-:W-:Y:S01]  /*3580*/  UMOV UR8, 0x1 ;  /* 0x0000000100087882 */ /* 0x000fe20000000000 */
[----:B------:R-:W-:Y:S06]  /*3590*/  @P1 BRA `(.L_x_31) ;  /* 0xfffffff000d41947 */ /* 0x000fec000383ffff */
.L_x_23:
[----:B------:R-:W-:Y:S01]  /*35a0*/  UISETP.NE.AND UP0, UPT, UR6, URZ, UPT ;  /* 0x0000003f0600728c */ /* 0x000fe2000bf05270 */
[----:B------:R-:W0:Y:S03]  /*35b0*/  LDC R212, c[0x0][0x28c] ;  /* 0x0000a300ffd47b82 */ /* 0x000e260000000800 */
[----:B------:R-:W-:-:S06]  /*35c0*/  USEL UR6, URZ, 0x1, !UP0 ;  /* 0x000000013f067887 */ /* 0x000fcc000c000000 */
[----:B------:R-:W-:Y:S02]  /*35d0*/  ISETP.NE.AND P0, PT, RZ, UR6, PT ;  /* 0x00000006ff007c0c */ /* 0x000fe4000bf05270 */
[----:B0-----:R-:W-:-:S11]  /*35e0*/  ISETP.GE.AND P1, PT, R212, 0x1, PT ;  /* 0x00000001d400780c */ /* 0x001fd60003f26270 */
[----:B------:R-:W-:Y:S05]  /*35f0*/  @!P0 BRA `(.L_x_32) ;  /* 0x0000000400848947 */ /* 0x000fea0003800000 */
[----:B------:R-:W-:Y:S02]  /*3600*/  WARPGROUP.DEPBAR.LE gsb0, 0x0 ;  /* 0x00008000000079c5 */ /* 0x000fe40000010000 */
[----:B------:R-:W-:Y:S01]  /*3610*/  FADD R137, R88, R137 ;  /* 0x0000008958897221 */ /* 0x000fe20000000000 */
        /* <DEDUP_REMOVED lines=94> */
[----:B------:R-:W-:-:S07]  /*3c00*/  FADD R120, R120, R55 ;  /* 0x0000003778787221 */ /* 0x000fce0000000000 */
.L_x_32:
[----:B------:R-:W-:Y:S02]  /*3c10*/  WARPGROUP.DEPBAR.LE gsb0, 0x0 ;  /* 0x00008000000079c5 */ /* 0x000fe40000010000 */
[----:B------:R-:W-:Y:S05]  /*3c20*/  @!P1 BRA `(.L_x_33) ;  /* 0x0000000000489947 */ /* 0x000fea0003800000 */
[----:B------:R-:W-:-:S13]  /*3c30*/  ISETP.NE.AND P0, PT, R20, 0x3, PT ;  /* 0x000000031400780c */ /* 0x000fda0003f05270 */
[----:B------:R-:W-:Y:S05]  /*3c40*/  @!P0 BRA `(.L_x_34) ;  /* 0x0000000000048947 */ /* 0x000fea0003800000 */
[----:B------:R-:W-:Y:S01]  /*3c50*/  BPT.TRAP 0x1 ;  /* 0x000000040000795c */ /* 0x000fe20000300000 */
.L_x_34:
[----:B------:R-:W-:Y:S01]  /*3c60*/  ISETP.NE.AND P0, PT, R9, RZ, PT ;  /* 0x000000ff0900720c */ /* 0x000fe20003f05270 */
[----:B------:R-:W-:Y:S01]  /*3c70*/  UISETP.LT.AND UP1, UPT, UR9, 0x1, UPT ;  /* 0x000000010900788c */ /* 0x000fe2000bf21270 */
[----:B------:R-:W-:-:S11]  /*3c80*/  IMAD.U32 R25, RZ, RZ, UR11 ;  /* 0x0000000bff197e24 */ /* 0x000fd6000f8e00ff */
[----:B------:R-:W-:-:S05]  /*3c90*/  VOTEU.ANY UP0, P0 ;  /* 0x00000000003f7886 */ /* 0x000fca0000000100 */
[----:B------:R-:W-:-:S04]  /*3ca0*/  @UP0 USEL UR6, UR9, 0x1, UP1 ;  /* 0x0000000109060887 */ /* 0x000fc80008800000 */
[----:B------:R-:W-:-:S06]  /*3cb0*/  @UP0 UIADD3 UR6, UR5, UR9, -UR6 ;  /* 0x0000000905060290 */ /* 0x000fcc000fffe806 */
[----:B------:R-:W-:-:S04]  /*3cc0*/  IMAD.U32 R24, RZ, RZ, UR6 ;  /* 0x00000006ff187e24 */ /* 0x000fc8000f8e00ff */
[----:B------:R-:W-:-:S05]  /*3cd0*/  @P0 IMAD.SHL.U32 R24, R24, 0x8, RZ ;  /* 0x0000000818180824 */ /* 0x000fca00078e00ff */
[----:B------:R-:W-:-:S04]  /*3ce0*/  @P0 LOP3.LUT R24, R24, 0x18, RZ, 0xc0, !PT ;  /* 0x0000001818180812 */ /* 0x000fc800078ec0ff */
[----:B------:R-:W-:-:S04]  /*3cf0*/  @P0 IADD3 R25, R25, 0x20, R24 ;  /* 0x0000002019190810 */ /* 0x000fc80007ffe018 */
[----:B------:R-:W-:-:S04]  /*3d00*/  @P0 PRMT R25, R10, 0x654, R25 ;  /* 0x000006540a190816 */ /* 0x000fc80000000019 */
[----:B------:R0:W-:Y:S01]  /*3d10*/  @P0 SYNCS.ARRIVE.TRANS64.RED.A1T0 RZ, [R25+URZ], RZ ;  /* 0x000000ff19ff09a7 */ /* 0x0001e2000810043f */
[----:B------:R-:W-:-:S13]  /*3d20*/  ISETP.GT.U32.AND P0, PT, R5, 0x1, PT ;  /* 0x000000010500780c */ /* 0x000fda0003f04070 */
[----:B0-----:R-:W-:Y:S05]  /*3d30*/  @P0 BRA `(.L_x_33) ;  /* 0x0000000000040947 */ /* 0x001fea0003800000 */
[----:B------:R-:W-:Y:S01]  /*3d40*/  BPT.TRAP 0x1 ;  /* 0x000000040000795c */ /* 0x000fe20000300000 */
.L_x_33:
[----:B------:R-:W0:Y:S01]  /*3d50*/  LDC R32, c[0x0][0x288] ;  /* 0x0000a200ff207b82 */ /* 0x000e220000000800 */
[--C-:B------:R-:W-:Y:S01]  /*3d60*/  SHF.R.U32.HI R25, RZ, 0x7, R4.reuse ;  /* 0x00000007ff197819 */ /* 0x100fe20000011604 */
[----:B------:R-:W-:Y:S01]  /*3d70*/  IMAD.SHL.U32 R35, R7, 0x40, RZ ;  /* 0x0000004007237824 */ /* 0x000fe200078e00ff */
[----:B------:R-:W-:Y:S01]  /*3d80*/  SHF.R.U32.HI R24, RZ, 0x2, R4 ;  /* 0x00000002ff187819 */ /* 0x000fe20000011604 */
[C---:B------:R-:W-:Y:S01]  /*3d90*/  IMAD.SHL.U32 R26, R4.reuse, 0x2, RZ ;  /* 0x00000002041a7824 */ /* 0x040fe200078e00ff */
[----:B------:R-:W-:Y:S01]  /*3da0*/  LOP3.LUT R7, R25, 0x1, RZ, 0xc0, !PT ;  /* 0x0000000119077812 */ /* 0x000fe200078ec0ff */
[----:B------:R-:W-:Y:S01]  /*3db0*/  ULDC.64 UR6, c[0x0][0x5d0] ;  /* 0x0001740000067ab9 */ /* 0x000fe20000000a00 */
[----:B------:R-:W-:Y:S01]  /*3dc0*/  LOP3.LUT R25, R4, 0x60, RZ, 0xc0, !PT ;  /* 0x0000006004197812 */ /* 0x000fe200078ec0ff */
[----:B------:R-:W-:Y:S01]  /*3dd0*/  ULDC.64 UR10, c[0x0][0x5c8] ;  /* 0x00017200000a7ab9 */ /* 0x000fe20000000a00 */
[----:B------:R-:W-:Y:S01]  /*3de0*/  LOP3.LUT R24, R24, 0x7, RZ, 0xc0, !PT ;  /* 0x0000000718187812 */ /* 0x000fe200078ec0ff */
[----:B------:R-:W-:Y:S01]  /*3df0*/  IMAD.SHL.U32 R33, R7, 0x40, RZ ;  /* 0x0000004007217824 */ /* 0x000fe200078e00ff */
[----:B------:R-:W-:-:S02]  /*3e00*/  SHF.R.U32.HI R29, RZ, 0x1, R25 ;  /* 0x00000001ff1d7819 */ /* 0x000fc40000011619 */
[----:B------:R-:W-:Y:S02]  /*3e10*/  LOP3.LUT R26, R35, 0x6, R26, 0xf8, !PT ;  /* 0x00000006231a7812 */ /* 0x000fe400078ef81a */
[--C-:B------:R-:W-:Y:S02]  /*3e20*/  LOP3.LUT R33, R33, 0x40, R24.reuse, 0xe2, !PT ;  /* 0x0000004021217812 */ /* 0x100fe400078ee218 */
[----:B------:R-:W-:Y:S01]  /*3e30*/  IADD3 R28, RZ, -R29, -R24 ;  /* 0x8000001dff1c7210 */ /* 0x000fe20007ffe818 */
[C---:B------:R-:W-:Y:S01]  /*3e40*/  IMAD.WIDE R24, R8.reuse, 0x180, RZ ;  /* 0x0000018008187825 */ /* 0x040fe200078e02ff */
[----:B------:R-:W-:Y:S02]  /*3e50*/  SHF.R.S32.HI R34, RZ, 0x1f, R6 ;  /* 0x0000001fff227819 */ /* 0x000fe40000011406 */
[----:B------:R-:W-:Y:S01]  /*3e60*/  SHF.R.S32.HI R27, RZ, 0x1f, R26 ;  /* 0x0000001fff1b7819 */ /* 0x000fe2000001141a */
[----:B------:R-:W-:Y:S01]  /*3e70*/  IMAD R8, R8, 0x180, RZ ;  /* 0x0000018008087824 */ /* 0x000fe200078e02ff */
[----:B------:R-:W-:Y:S01]  /*3e80*/  LOP3.LUT R33, R24, R33, R29, 0xfe, !PT ;  /* 0x0000002118217212 */ /* 0x000fe200078efe1d */
[----:B------:R-:W-:Y:S01]  /*3e90*/  IMAD R31, R7, -0x40, R28 ;  /* 0xffffffc0071f7824 */ /* 0x000fe200078e021c */
[----:B0-----:R-:W-:Y:S01]  /*3ea0*/  ISETP.GE.AND P0, PT, R35, R32, PT ;  /* 0x000000202300720c */ /* 0x001fe20003f06270 */
[----:B------:R-:W-:Y:S01]  /*3eb0*/  IMAD R37, R34, UR6, RZ ;  /* 0x0000000622257c24 */ /* 0x000fe2000f8e02ff */
[----:B------:R-:W-:Y:S01]  /*3ec0*/  LOP3.LUT R7, R4, 0x3, RZ, 0xc0, !PT ;  /* 0x0000000304077812 */ /* 0x000fe200078ec0ff */
[----:B------:R-:W-:Y:S01]  /*3ed0*/  IMAD.WIDE.U32 R28, R6, UR6, R26 ;  /* 0x00000006061c7c25 */ /* 0x000fe2000f8e001a */
[----:B------:R-:W-:-:S02]  /*3ee0*/  ULDC UR6, c[0x0][0x284] ;  /* 0x0000a10000067ab9 */ /* 0x000fc40000000800 */
[----:B------:R-:W-:Y:S01]  /*3ef0*/  ISETP.GE.OR P0, PT, R8, UR6, P0 ;  /* 0x0000000608007c0c */ /* 0x000fe20008706670 */
[----:B------:R-:W-:Y:S01]  /*3f00*/  IMAD R37, R6, UR7, R37 ;  /* 0x0000000706257c24 */ /* 0x000fe2000f8e0225 */
[----:B------:R-:W-:Y:S01]  /*3f10*/  IADD3 R31, -R8, UR6, R31 ;  /* 0x00000006081f7c10 */ /* 0x000fe2000fffe11f */
[----:B------:R-:W-:Y:S02]  /*3f20*/  IMAD R30, R7, -0x2, R32 ;  /* 0xfffffffe071e7824 */ /* 0x000fe400078e0220 */
[----:B------:R-:W-:Y:S02]  /*3f30*/  IMAD.IADD R29, R29, 0x1, R37 ;  /* 0x000000011d1d7824 */ /* 0x000fe400078e0225 */
[----:B------:R-:W-:Y:S02]  /*3f40*/  IMAD R32, R25, UR10, RZ ;  /* 0x0000000a19207c24 */ /* 0x000fe4000f8e02ff */
[----:B------:R-:W-:-:S04]  /*3f50*/  IMAD.WIDE.U32 R28, R33, UR10, R28 ;  /* 0x0000000a211c7c25 */ /* 0x000fc8000f8e001c */
[----:B------:R-:W-:Y:S02]  /*3f60*/  IMAD R7, R33, UR11, R32 ;  /* 0x0000000b21077c24 */ /* 0x000fe4000f8e0220 */
[----:B------:R-:W-:Y:S02]  /*3f70*/  IMAD.IADD R30, R30, 0x1, -R35 ;  /* 0x000000011e1e7824 */ /* 0x000fe400078e0a23 */
[----:B------:R-:W-:Y:S01]  /*3f80*/  IMAD.MOV.U32 R8, RZ, RZ, -0x1 ;  /* 0xffffffffff087424 */ /* 0x000fe200078e00ff */
[----:B------:R-:W-:Y:S06]  /*3f90*/  @P0 BRA `(.L_x_35) ;  /* 0x0000009000880947 */ /* 0x000fec0003800000 */
[----:B---3-5:R-:W-:Y:S01]  /*3fa0*/  FSETP.NEU.AND P0, PT, R13, RZ, PT ;  /* 0x000000ff0d00720b */ /* 0x028fe20003f0d000 */
[----:B------:R-:W-:Y:S01]  /*3fb0*/  BSSY B0, `(.L_x_35) ;  /* 0x0000920000007945 */ /* 0x000fe20003800000 */
[----:B------:R-:W-:-:S11]  /*3fc0*/  IMAD.IADD R32, R29, 0x1, R7 ;  /* 0x000000011d207824 */ /* 0x000fd600078e0207 */
[----:B------:R-:W-:Y:S05]  /*3fd0*/  @!P0 BRA `(.L_x_36) ;  /* 0x0000005400688947 */ /* 0x000fea0003800000 */
[----:B------:R-:W-:Y:S01]  /*3fe0*/  ULDC.64 UR6, c[0x0][0x5b8] ;  /* 0x00016e0000067ab9 */ /* 0x000fe20000000a00 */
[----:B------:R-:W-:Y:S01]  /*3ff0*/  ISETP.GE.AND P1, PT, R31, 0x1, PT ;  /* 0x000000011f00780c */ /* 0x000fe20003f26270 */
[----:B------:R-:W-:Y:S01]  /*4000*/  IMAD R7, R34, UR6, RZ ;  /* 0x0000000622077c24 */ /* 0x000fe2000f8e02ff */
[----:B------:R-:W-:Y:S01]  /*4010*/  ULDC.64 UR10, c[0x0][0x5a8] ;  /* 0x00016a00000a7ab9 */ /* 0x000fe20000000a00 */
[----:B------:R-:W-:Y:S01]  /*4020*/  IMAD.WIDE.U32 R34, R6, UR6, R26 ;  /* 0x0000000606227c25 */ /* 0x000fe2000f8e001a */
[----:B------:R-:W-:-:S03]  /*4030*/  ISETP.LT.OR P3, PT, R30, 0x1, !P1 ;  /* 0x000000011e00780c */ /* 0x000fc60004f61670 */
[----:B------:R-:W-:Y:S01]  /*4040*/  IMAD R7, R6, UR7, R7 ;  /* 0x0000000706077c24 */ /* 0x000fe2000f8e0207 */
[----:B------:R-:W-:Y:S02]  /*4050*/  ULDC.64 UR6, c[0x0][0x5b0] ;  /* 0x00016c0000067ab9 */ /* 0x000fe40000000a00 */
[----:B------:R-:W-:Y:S02]  /*4060*/  IMAD R24, R25, UR6, RZ ;  /* 0x0000000619187c24 */ /* 0x000fe4000f8e02ff */
[----:B------:R-:W-:Y:S02]  /*4070*/  IMAD.IADD R35, R35, 0x1, R7 ;  /* 0x0000000123237824 */ /* 0x000fe400078e0207 */
[C-C-:B------:R-:W-:Y:S01]  /*4080*/  IMAD R27, R33.reuse, UR7, R24.reuse ;  /* 0x00000007211b7c24 */ /* 0x140fe2000f8e0218 */
[----:B------:R-:W-:Y:S01]  /*4090*/  PRMT R24, RZ, 0x7610, R24 ;  /* 0x00007610ff187816 */ /* 0x000fe20000000018 */
[----:B------:R-:W-:-:S03]  /*40a0*/  IMAD.WIDE.U32 R6, R33, UR6, R34 ;  /* 0x0000000621067c25 */ /* 0x000fc6000f8e0022 */
[----:B------:R-:W-:-:S04]  /*40b0*/  IADD3 R26, P0, R6, UR10, RZ ;  /* 0x0000000a061a7c10 */ /* 0x000fc8000ff1e0ff */
[----:B------:R-:W-:Y:S02]  /*40c0*/  IADD3.X R27, R7, UR11, R27, P0, !PT ;  /* 0x0000000b071b7c10 */ /* 0x000fe400087fe41b */
[----:B------:R-:W0:Y:S03]  /*40d0*/  @!P3 LDC.64 R6, c[0x0][0x5c0] ;  /* 0x00017000ff06bb82 */ /* 0x000e260000000a00 */
[----:B------:R-:W3:Y:S01]  /*40e0*/  @!P3 LDG.E.U8 R24, desc[UR20][R26.64] ;  /* 0x000000141a18b981 */ /* 0x000ee2000c1e1100 */
[----:B------:R-:W-:Y:S02]  /*40f0*/  ISETP.LT.OR P2, PT, R30, 0x2, !P1 ;  /* 0x000000021e00780c */ /* 0x000fe40004f41670 */
[----:B0-----:R-:W-:-:S05]  /*4100*/  @!P3 IADD3 R36, P0, R28, R6, RZ ;  /* 0x000000061c24b210 */ /* 0x001fca0007f1e0ff */
[----:B------:R-:W-:-:S06]  /*4110*/  @!P3 IMAD.X R37, R32, 0x1, R7, P0 ;  /* 0x000000012025b824 */ /* 0x000fcc00000e0607 */
[----:B------:R-:W0:Y:S01]  /*4120*/  @!P2 LDC.64 R6, c[0x0][0x5c0] ;  /* 0x00017000ff06ab82 */ /* 0x000e220000000a00 */
[----:B---3--:R-:W-:-:S04]  /*4130*/  LOP3.LUT R24, R24, 0xff, RZ, 0xc0, !PT ;  /* 0x000000ff18187812 */ /* 0x008fc800078ec0ff */
[----:B------:R-:W-:-:S05]  /*4140*/  F2FP.F16.E4M3.UNPACK_B R24, R24 ;  /* 0x00000018ff18723e */ /* 0x000fca00020006ff */
[----:B------:R-:W-:-:S05]  /*4150*/  HADD2.F32 R24, -RZ, R24.H0_H0 ;  /* 0x20000018ff187230 */ /* 0x000fca0000004100 */
[----:B------:R-:W-:-:S04]  /*4160*/  FMUL R24, R24, R13 ;  /* 0x0000000d18187220 */ /* 0x000fc80000400000 */
[----:B--2---:R-:W-:-:S05]  /*4170*/  FFMA R24, R137, R12, R24 ;  /* 0x0000000c89187223 */ /* 0x004fca0000000018 */
[----:B------:R-:W-:Y:S02]  /*4180*/  F2FP.SATFINITE.E4M3.F32.PACK_AB_MERGE_C R43, RZ, R24, RZ ;  /* 0x00000018ff2b723e */ /* 0x000fe400048070ff */
[----:B------:R-:W-:-:S03]  /*4190*/  PRMT R24, RZ, 0x7610, R24 ;  /* 0x00007610ff187816 */ /* 0x000fc60000000018 */
[----:B------:R1:W-:Y:S04]  /*41a0*/  @!P3 STG.E.U8 desc[UR20][R36.64], R43 ;  /* 0x0000002b2400b986 */ /* 0x0003e8000c101114 */
[----:B------:R-:W2:Y:S01]  /*41b0*/  @!P2 LDG.E.U8 R24, desc[UR20][R26.64+0x1] ;  /* 0x000001141a18a981 */ /* 0x000ea2000c1e1100 */
[----:B------:R-:W-:-:S05]  /*41c0*/  IADD3 R41, P0, R33, 0x8, RZ ;  /* 0x0000000821297810 */ /* 0x000fca0007f1e0ff */
[----:B------:R-:W-:Y:S01]  /*41d0*/  IMAD.X R38, RZ, RZ, R25, P0 ;  /* 0x000000ffff267224 */ /* 0x000fe200000e0619 */
[----:B------:R-:W-:Y:S01]  /*41e0*/  ISETP.GE.AND P0, PT, R31, 0x9, PT ;  /* 0x000000091f00780c */ /* 0x000fe20003f06270 */
[----:B-1----:R-:W-:-:S03]  /*41f0*/  IMAD.WIDE.U32 R36, R41, UR6, R34 ;  /* 0x0000000629247c25 */ /* 0x002fc6000f8e0022 */
[----:B------:R-:W-:Y:S02]  /*4200*/  ISETP.LT.OR P3, PT, R30, 0x1, !P0 ;  /* 0x000000011e00780c */ /* 0x000fe40004761670 */
[----:B------:R-:W-:Y:S02]  /*4210*/  IADD3 R36, P4, R36, UR10, RZ ;  /* 0x0000000a24247c10 */ /* 0x000fe4000ff9e0ff */
[----:B--2---:R-:W-:-:S04]  /*4220*/  LOP3.LUT R24, R24, 0xff, RZ, 0xc0, !PT ;  /* 0x000000ff18187812 */ /* 0x004fc800078ec0ff */
[----:B------:R-:W-:-:S05]  /*4230*/  F2FP.F16.E4M3.UNPACK_B R24, R24 ;  /* 0x00000018ff18723e */ /* 0x000fca00020006ff */
[----:B------:R-:W-:-:S05]  /*4240*/  HADD2.F32 R24, -RZ, R24.H0_H0 ;  /* 0x20000018ff187230 */ /* 0x000fca0000004100 */
[----:B------:R-:W-:Y:S01]  /*4250*/  FMUL R39, R24, R13 ;  /* 0x0000000d18277220 */ /* 0x000fe20000400000 */
[----:B------:R-:W-:Y:S01]  /*4260*/  IMAD R24, R38, UR6, RZ ;  /* 0x0000000626187c24 */ /* 0x000fe2000f8e02ff */
[----:B0-----:R-:W-:Y:S02]  /*4270*/  @!P2 IADD3 R38, P5, R28, R6, RZ ;  /* 0x000000061c26a210 */ /* 0x001fe40007fbe0ff */
[----:B------:R-:W-:Y:S01]  /*4280*/  FFMA R128, R128, R12, R39 ;  /* 0x0000000c80807223 */ /* 0x000fe20000000027 */
[--C-:B------:R-:W-:Y:S01]  /*4290*/  IMAD R41, R41, UR7, R24.reuse ;  /* 0x0000000729297c24 */ /* 0x100fe2000f8e0218 */
[----:B------:R-:W-:Y:S01]  /*42a0*/  PRMT R24, RZ, 0x7610, R24 ;  /* 0x00007610ff187816 */ /* 0x000fe20000000018 */
[----:B------:R-:W-:Y:S02]  /*42b0*/  @!P2 IMAD.X R39, R32, 0x1, R7, P5 ;  /* 0x000000012027a824 */ /* 0x000fe400028e0607 */
[----:B------:R-:W-:Y:S01]  /*42c0*/  F2FP.SATFINITE.E4M3.F32.PACK_AB_MERGE_C R43, RZ, R128, RZ ;  /* 0x00000080ff2b723e */ /* 0x000fe200048070ff */
[----:B------:R-:W0:Y:S01]  /*42d0*/  @!P3 LDC.64 R6, c[0x0][0x5c0] ;  /* 0x00017000ff06bb82 */ /* 0x000e220000000a00 */
[----:B------:R-:W-:-:S03]  /*42e0*/  IADD3.X R37, R37, UR11, R41, P4, !PT ;  /* 0x0000000b25257c10 */ /* 0x000fc6000a7fe429 */
[----:B------:R1:W-:Y:S04]  /*42f0*/  @!P2 STG.E.U8 desc[UR20][R38.64+0x1], R43 ;  /* 0x0000012b2600a986 */ /* 0x0003e8000c101114 */
[----:B------:R-:W2:Y:S01]  /*4300*/  @!P3 LDG.E.U8 R24, desc[UR20][R36.64] ;  /* 0x000000142418b981 */ /* 0x000ea2000c1e1100 */
[----:B------:R-:W-:Y:S02]  /*4310*/  ISETP.LT.OR P2, PT, R30, 0x2, !P0 ;  /* 0x000000021e00780c */ /* 0x000fe40004741670 */
[----:B0-----:R-:W-:-:S04]  /*4320*/  @!P3 IADD3 R40, P4, P5, R28, R6, R18 ;  /* 0x000000061c28b210 */ /* 0x001fc80007d9e012 */
[----:B------:R-:W-:-:S07]  /*4330*/  @!P3 IADD3.X R41, R32, R7, R15, P4, P5 ;  /* 0x000000072029b210 */ /* 0x000fce00027ea40f */
[----:B------:R-:W0:Y:S01]  /*4340*/  @!P2 LDC.64 R6, c[0x0][0x5c0] ;  /* 0x00017000ff06ab82 */ /* 0x000e220000000a00 */
[----:B--2---:R-:W-:-:S04]  /*4350*/  LOP3.LUT R24, R24, 0xff, RZ, 0xc0, !PT ;  /* 0x000000ff18187812 */ /* 0x004fc800078ec0ff */
[----:B------:R-:W-:-:S05]  /*4360*/  F2FP.F16.E4M3.UNPACK_B R24, R24 ;  /* 0x00000018ff18723e */ /* 0x000fca00020006ff */
[----:B------:R-:W-:-:S05]  /*4370*/  HADD2.F32 R24, -RZ, R24.H0_H0 ;  /* 0x20000018ff187230 */ /* 0x000fca0000004100 */
[----:B------:R-:W-:-:S04]  /*4380*/  FMUL R24, R24, R13 ;  /* 0x0000000d18187220 */ /* 0x000fc80000400000 */
[----:B------:R-:W-:-:S05]  /*4390*/  FFMA R24, R123, R12, R24 ;  /* 0x0000000c7b187223 */ /* 0x000fca0000000018 */
[----:B-1----:R-:W-:Y:S02]  /*43a0*/  F2FP.SATFINITE.E4M3.F32.PACK_AB_MERGE_C R43, RZ, R24, RZ ;  /* 0x00000018ff2b723e */ /* 0x002fe400048070ff */
[----:B------:R-:W-:-:S03]  /*43b0*/  PRMT R24, RZ, 0x7610, R24 ;  /* 0x00007610ff187816 */ /* 0x000fc60000000018 */
[----:B------:R1:W-:Y:S04]  /*43c0*/  @!P3 STG.E.U8 desc[UR20][R40.64], R43 ;  /* 0x0000002b2800b986 */ /* 0x0003e8000c101114 */
[----:B------:R-:W2:Y:S01]  /*43d0*/  @!P2 LDG.E.U8 R24, desc[UR20][R36.64+0x1] ;  /* 0x000001142418a981 */ /* 0x000ea2000c1e1100 */
[----:B------:R-:W-:Y:S02]  /*43e0*/  ISETP.LT.OR P3, PT, R30, 0x9, !P1 ;  /* 0x000000091e00780c */ /* 0x000fe40004f61670 */
[----:B0-----:R-:W-:Y:S02]  /*43f0*/  @!P2 IADD3 R38, P4, P5, R28, R6, R18 ;  /* 0x000000061c26a210 */ /* 0x001fe40007d9e012 */
[----:B--2---:R-:W-:-:S04]  /*4400*/  LOP3.LUT R24, R24, 0xff, RZ, 0xc0, !PT ;  /* 0x000000ff18187812 */ /* 0x004fc800078ec0ff */
[----:B------:R-:W-:-:S05]  /*4410*/  F2FP.F16.E4M3.UNPACK_B R24, R24 ;  /* 0x00000018ff18723e */ /* 0x000fca00020006ff */
[----:B------:R-:W-:-:S05]  /*4420*/  HADD2.F32 R24, -RZ, R24.H0_H0 ;  /* 0x20000018ff187230 */ /* 0x000fca0000004100 */
[----:B------:R-:W-:Y:S01]  /*4430*/  FMUL R39, R24, R13 ;  /* 0x0000000d18277220 */ /* 0x000fe20000400000 */
[----:B------:R-:W-:-:S03]  /*4440*/  PRMT R24, RZ, 0x7610, R24 ;  /* 0x00007610ff187816 */ /* 0x000fc60000000018 */
[----:B------:R-:W-:Y:S01]  /*4450*/  FFMA R204, R204, R12, R39 ;  /* 0x0000000ccccc7223 */ /* 0x000fe20000000027 */
[----:B------:R-:W-:Y:S02]  /*4460*/  @!P2 IADD3.X R39, R32, R7, R15, P4, P5 ;  /* 0x000000072027a210 */ /* 0x000fe400027ea40f */
[----:B------:R-:W0:Y:S02]  /*4470*/  @!P3 LDC.64 R6, c[0x0][0x5c0] ;  /* 0x00017000ff06bb82 */ /* 0x000e240000000a00 */
[----:B-1----:R-:W-:-:S05]  /*4480*/  F2FP.SATFINITE.E4M3.F32.PACK_AB_MERGE_C R43, RZ, R204, RZ ;  /* 0x000000ccff2b723e */ /* 0x002fca00048070ff */
[----:B------:R1:W-:Y:S04]  /*4490*/  @!P2 STG.E.U8 desc[UR20][R38.64+0x1], R43 ;  /* 0x0000012b2600a986 */ /* 0x0003e8000c101114 */
[----:B------:R-:W2:Y:S01]  /*44a0*/  @!P3 LDG.E.U8 R24, desc[UR20][R26.64+0x8] ;  /* 0x000008141a18b981 */ /* 0x000ea2000c1e1100 */
[----:B------:R-:W-:Y:S02]  /*44b0*/  ISETP.LT.OR P2, PT, R30, 0xa, !P1 ;  /* 0x0000000a1e00780c */ /* 0x000fe40004f41670 */
[----:B0-----:R-:W-:-:S05]  /*44c0*/  @!P3 IADD3 R40, P4, R28, R6, RZ ;  /* 0x000000061c28b210 */ /* 0x001fca0007f9e0ff */
[----:B------:R-:W-:-:S06]  /*44d0*/  @!P3 IMAD.X R41, R32, 0x1, R7, P4 ;  /* 0x000000012029b824 */ /* 0x000fcc00020e0607 */
        /* <DEDUP_REMOVED lines=11> */
[----:B0-----:R-:W-:Y:S02]  /*4590*/  @!P2 IADD3 R38, P4, R28, R6, RZ ;  /* 0x000000061c26a210 */ /* 0x001fe40007f9e0ff */
[----:B--2---:R-:W-:-:S04]  /*45a0*/  LOP3.LUT R24, R24, 0xff, RZ, 0xc0, !PT ;  /* 0x000000ff18187812 */ /* 0x004fc800078ec0ff */
[----:B------:R-:W-:-:S05]  /*45b0*/  F2FP.F16.E4M3.UNPACK_B R24, R24 ;  /* 0x00000018ff18723e */ /* 0x000fca00020006ff */
[----:B------:R-:W-:-:S05]  /*45c0*/  HADD2.F32 R24, -RZ, R24.H0_H0 ;  /* 0x20000018ff187230 */ /* 0x000fca0000004100 */
[----:B------:R-:W-:Y:S01]  /*45d0*/  FMUL R39, R24, R13 ;  /* 0x0000000d18277220 */ /* 0x000fe20000400000 */
[----:B------:R-:W-:-:S03]  /*45e0*/  PRMT R24, RZ, 0x7610, R24 ;  /* 0x00007610ff187816 */ /* 0x000fc60000000018 */
[----:B------:R-:W-:Y:S01]  /*45f0*/  FFMA R202, R202, R12, R39 ;  /* 0x0000000ccaca7223 */ /* 0x000fe20000000027 */
[----:B------:R-:W-:Y:S02]  /*4600*/  @!P2 IMAD.X R39, R32, 0x1, R7, P4 ;  /* 0x000000012027a824 */ /* 0x000fe400020e0607 */
[----:B------:R-:W0:Y:S02]  /*4610*/  @!P3 LDC.64 R6, c[0x0][0x5c0] ;  /* 0x00017000ff06bb82 */ /* 0x000e240000000a00 */
[----:B-1----:R-:W-:-:S05]  /*4620*/  F2FP.SATFINITE.E4M3.F32.PACK_AB_MERGE_C R43, RZ, R202, RZ ;  /* 0x000000caff2b723e */ /* 0x002fca00048070ff */
        /* <DEDUP_REMOVED lines=29> */
[----:B0-----:R-:W-:-:S11]  /*4800*/  @!P3 IADD3 R6, P4, R28, R6, RZ ;  /* 0x000000061c06b210 */ /* 0x001fd60007f9e0ff */
[----:B-1----:R-:W0:Y:S01]  /*4810*/  @!P2 LDC.64 R38, c[0x0][0x5c0] ;  /* 0x00017000ff26ab82 */ /* 0x002e220000000a00 */
[----:B------:R-:W-:Y:S01]  /*4820*/  @!P3 IMAD.X R7, R32, 0x1, R7, P4 ;  /* 0x000000012007b824 */ /* 0x000fe200020e0607 */
[----:B--2---:R-:W-:-:S04]  /*4830*/  LOP3.LUT R24, R24, 0xff, RZ, 0xc0, !PT ;  /* 0x000000ff18187812 */ /* 0x004fc800078ec0ff */
[----:B------:R-:W-:-:S05]  /*4840*/  F2FP.F16.E4M3.UNPACK_B R24, R24 ;  /* 0x00000018ff18723e */ /* 0x000fca00020006ff */
[----:B------:R-:W-:-:S05]  /*4850*/  HADD2.F32 R24, -RZ, R24.H0_H0 ;  /* 0x20000018ff187230 */ /* 0x000fca0000004100 */
[----:B------:R-:W-:-:S04]  /*4860*/  FMUL R24, R24, R13 ;  /* 0x0000000d18187220 */ /* 0x000fc80000400000 */
[----:B------:R-:W-:-:S05]  /*4870*/  FFMA R24, R195, R12, R24 ;  /* 0x0000000cc3187223 */ /* 0x000fca0000000018 */
[----:B------:R-:W-:Y:S02]  /*4880*/  F2FP.SATFINITE.E4M3.F32.PACK_AB_MERGE_C R43, RZ, R24, RZ ;  /* 0x00000018ff2b723e */ /* 0x000fe400048070ff */
[----:B------:R-:W-:-:S03]  /*4890*/  PRMT R24, RZ, 0x7610, R24 ;  /* 0x00007610ff187816 */ /* 0x000fc60000000018 */
[----:B------:R1:W-:Y:S04]  /*48a0*/  @!P3 STG.E.U8 desc[UR20][R6.64+0x10], R43 ;  /* 0x0000102b0600b986 */ /* 0x0003e8000c101114 */
[----:B------:R-:W2:Y:S01]  /*48b0*/  @!P2 LDG.E.U8 R24, desc[UR20][R26.64+0x11] ;  /* 0x000011141a18a981 */ /* 0x000ea2000c1e1100 */
[----:B------:R-:W-:Y:S02]  /*48c0*/  ISETP.LT.OR P3, PT, R30, 0x11, !P0 ;  /* 0x000000111e00780c */ /* 0x000fe40004761670 */
[----:B0-----:R-:W-:-:S05]  /*48d0*/  @!P2 IADD3 R38, P4, R28, R38, RZ ;  /* 0x000000261c26a210 */ /* 0x001fca0007f9e0ff */
[----:B------:R-:W-:-:S06]  /*48e0*/  @!P2 IMAD.X R39, R32, 0x1, R39, P4 ;  /* 0x000000012027a824 */ /* 0x000fcc00020e0627 */
[----:B-1----:R-:W0:Y:S01]  /*48f0*/  @!P3 LDC.64 R6, c[0x0][0x5c0] ;  /* 0x00017000ff06bb82 */ /* 0x002e220000000a00 */
[----:B--2---:R-:W-:-:S04]  /*4900*/  LOP3.LUT R24, R24, 0xff, RZ, 0xc0, !PT ;  /* 0x000000ff18187812 */ /* 0x004fc800078ec0ff */
[----:B------:R-:W-:-:S05]  /*4910*/  F2FP.F16.E4M3.UNPACK_B R24, R24 ;  /* 0x00000018ff18723e */ /* 0x000fca00020006ff */
[----:B------:R-:W-:-:S05]  /*4920*/  HADD2.F32 R24, -RZ, R24.H0_H0 ;  /* 0x20000018ff187230 */ /* 0x000fca0000004100 */
[----:B------:R-:W-:Y:S01]  /*4930*/  FMUL R41, R24, R13 ;  /* 0x0000000d18297220 */ /* 0x000fe20000400000 */
[----:B------:R-:W-:-:S03]  /*4940*/  PRMT R24, RZ, 0x7610, R24 ;  /* 0x00007610ff187816 */ /* 0x000fc60000000018 */
[----:B------:R-:W-:-:S05]  /*4950*/  FFMA R41, R184, R12, R41 ;  /* 0x0000000cb8297223 */ /* 0x000fca0000000029 */
[----:B------:R-:W-:-:S05]  /*4960*/  F2FP.SATFINITE.E4M3.F32.PACK_AB_MERGE_C R41, RZ, R41, RZ ;  /* 0x00000029ff29723e */ /* 0x000fca00048070ff */
[----:B------:R1:W-:Y:S04]  /*4970*/  @!P2 STG.E.U8 desc[UR20][R38.64+0x11], R41 ;  /* 0x000011292600a986 */ /* 0x0003e8000c101114 */
[----:B------:R-:W2:Y:S01]  /*4980*/  @!P3 LDG.E.U8 R24, desc[UR20][R36.64+0x10] ;  /* 0x000010142418b981 */ /* 0x000ea2000c1e1100 */
[----:B------:R-:W-:Y:S02]  /*4990*/  ISETP.LT.OR P2, PT, R30, 0x12, !P0 ;  /* 0x000000121e00780c */ /* 0x000fe40004741670 */
[----:B0-----:R-:W-:-:S04]  /*49a0*/  @!P3 IADD3 R6, P4, P5, R28, R6, R18 ;  /* 0x000000061c06b210 */ /* 0x001fc80007d9e012 */
[----:B------:R-:W-:-:S07]  /*49b0*/  @!P3 IADD3.X R7, R32, R7, R15, P4, P5 ;  /* 0x000000072007b210 */ /* 0x000fce00027ea40f */
[----:B-1----:R-:W0:Y:S01]  /*49c0*/  @!P2 LDC.64 R38, c[0x0][0x5c0] ;  /* 0x00017000ff26ab82 */ /* 0x002e220000000a00 */
        /* <DEDUP_REMOVED lines=76> */
[----:B------:R-:W0:Y:S01]  /*4e90*/  @!P2 LDC.64 R42, c[0x0][0x5c0] ;  /* 0x00017000ff2aab82 */ /* 0x000e220000000a00 */
[----:B------:R-:W-:Y:S01]  /*4ea0*/  @!P3 IMAD.X R7, R32, 0x1, R7, P4 ;  /* 0x000000012007b824 */ /* 0x000fe200020e0607 */
        /* <DEDUP_REMOVED lines=11> */
[----:B-1----:R-:W-:Y:S02]  /*4f60*/  PRMT R6, RZ, 0x7610, R6 ;  /* 0x00007610ff067816 */ /* 0x002fe40000000006 */
[----:B--2---:R-:W-:-:S04]  /*4f70*/  LOP3.LUT R24, R24, 0xff, RZ, 0xc0, !PT ;  /* 0x000000ff18187812 */ /* 0x004fc800078ec0ff */
[----:B------:R-:W-:-:S05]  /*4f80*/  F2FP.F16.E4M3.UNPACK_B R24, R24 ;  /* 0x00000018ff18723e */ /* 0x000fca00020006ff */
[----:B------:R-:W-:-:S05]  /*4f90*/  HADD2.F32 R24, -RZ, R24.H0_H0 ;  /* 0x20000018ff187230 */ /* 0x000fca0000004100 */
[----:B------:R-:W-:-:S04]  /*4fa0*/  FMUL R39, R24, R13 ;  /* 0x0000000d18277220 */ /* 0x000fc80000400000 */
[----:B------:R-:W-:Y:S01]  /*4fb0*/  FFMA R148, R148, R12, R39 ;  /* 0x0000000c94947223 */ /* 0x000fe20000000027 */
[----:B------:R-:W-:Y:S02]  /*4fc0*/  @!P2 IMAD.X R39, R32, 0x1, R43, P4 ;  /* 0x000000012027a824 */ /* 0x000fe400020e062b */
[----:B------:R-:W0:Y:S02]  /*4fd0*/  @!P3 LDC.64 R42, c[0x0][0x5c0] ;  /* 0x00017000ff2abb82 */ /* 0x000e240000000a00 */
[----:B------:R-:W-:-:S05]  /*4fe0*/  F2FP.SATFINITE.E4M3.F32.PACK_AB_MERGE_C R41, RZ, R148, RZ ;  /* 0x00000094ff29723e */ /* 0x000fca00048070ff */
[----:B------:R1:W-:Y:S04]  /*4ff0*/  @!P2 STG.E.U8 desc[UR20][R38.64+0x21], R41 ;  /* 0x000021292600a986 */ /* 0x0003e8000c101114 */
[----:B------:R-:W2:Y:S01]  /*5000*/  @!P3 LDG.E.U8 R6, desc[UR20][R36.64+0x20] ;  /* 0x000020142406b981 */ /* 0x000ea2000c1e1100 */
[----:B------:R-:W-:Y:S02]  /*5010*/  ISETP.LT.OR P2, PT, R30, 0x22, !P0 ;  /* 0x000000221e00780c */ /* 0x000fe40004741670 */
[----:B--2---:R-:W-:-:S04]  /*5020*/  LOP3.LUT R6, R6, 0xff, RZ, 0xc0, !PT ;  /* 0x000000ff06067812 */ /* 0x004fc800078ec0ff */
[----:B------:R-:W-:-:S05]  /*5030*/  F2FP.F16.E4M3.UNPACK_B R6, R6 ;  /* 0x00000006ff06723e */ /* 0x000fca00020006ff */
[----:B------:R-:W-:-:S05]  /*5040*/  HADD2.F32 R6, -RZ, R6.H0_H0 ;  /* 0x20000006ff067230 */ /* 0x000fca0000004100 */
[----:B------:R-:W-:Y:S01]  /*5050*/  FMUL R24, R6, R13 ;  /* 0x0000000d06187220 */ /* 0x000fe20000400000 */
[----:B0-----:R-:W-:-:S03]  /*5060*/  @!P3 IADD3 R6, P4, P5, R28, R42, R18 ;  /* 0x0000002a1c06b210 */ /* 0x001fc60007d9e012 */
[----:B------:R-:W-:Y:S01]  /*5070*/  FFMA R24, R145, R12, R24 ;  /* 0x0000000c91187223 */ /* 0x000fe20000000018 */
[----:B------:R-:W-:Y:S02]  /*5080*/  @!P3 IADD3.X R7, R32, R43, R15, P4, P5 ;  /* 0x0000002b2007b210 */ /* 0x000fe400027ea40f */
[----:B------:R-:W0:Y:S02]  /*5090*/  @!P2 LDC.64 R42, c[0x0][0x5c0] ;  /* 0x00017000ff2aab82 */ /* 0x000e240000000a00 */
[----:B-1----:R-:W-:Y:S02]  /*50a0*/  F2FP.SATFINITE.E4M3.F32.PACK_AB_MERGE_C R41, RZ, R24, RZ ;  /* 0x00000018ff29723e */ /* 0x002fe400048070ff */
[----:B------:R-:W-:-:S03]  /*50b0*/  PRMT R24, RZ, 0x7610, R24 ;  /* 0x00007610ff187816 */ /* 0x000fc60000000018 */
[----:B------:R1:W-:Y:S04]  /*50c0*/  @!P3 STG.E.U8 desc[UR20][R6.64+0x20], R41 ;  /* 0x000020290600b986 */ /* 0x0003e8000c101114 */
[----:B------:R-:W2:Y:S01]  /*50d0*/  @!P2 LDG.E.U8 R24, desc[UR20][R36.64+0x21] ;  /* 0x000021142418a981 */ /* 0x000ea2000c1e1100 */
[----:B------:R-:W-:Y:S02]  /*50e0*/  ISETP.LT.OR P3, PT, R30, 0x29, !P1 ;  /* 0x000000291e00780c */ /* 0x000fe40004f61670 */
[----:B-1----:R-:W-:Y:S02]  /*50f0*/  PRMT R6, RZ, 0x7610, R6 ;  /* 0x00007610ff067816 */ /* 0x002fe40000000006 */
[----:B0-----:R-:W-:Y:S02]  /*5100*/  @!P2 IADD3 R38, P4, P5, R28, R42, R18 ;  /* 0x0000002a1c26a210 */ /* 0x001fe40007d9e012 */
[----:B--2---:R-:W-:-:S04]  /*5110*/  LOP3.LUT R24, R24, 0xff, RZ, 0xc0, !PT ;  /* 0x000000ff18187812 */ /* 0x004fc800078ec0ff */
[----:B------:R-:W-:-:S05]  /*5120*/  F2FP.F16.E4M3.UNPACK_B R24, R24 ;  /* 0x00000018ff18723e */ /* 0x000fca00020006ff */
[----:B------:R-:W-:-:S05]  /*5130*/  HADD2.F32 R24, -RZ, R24.H0_H0 ;  /* 0x20000018ff187230 */ /* 0x000fca0000004100 */
[----:B------:R-:W-:-:S04]  /*5140*/  FMUL R39, R24, R13 ;  /* 0x0000000d18277220 */ /* 0x000fc80000400000 */
[----:B------:R-:W-:Y:S01]  /*5150*/  FFMA R142, R142, R12, R39 ;  /* 0x0000000c8e8e7223 */ /* 0x000fe20000000027 */
[----:B------:R-:W-:Y:S02]  /*5160*/  @!P2 IADD3.X R39, R32, R43, R15, P4, P5 ;  /* 0x0000002b2027a210 */ /* 0x000fe400027ea40f */
[----:B------:R-:W0:Y:S02]  /*5170*/  @!P3 LDC.64 R42, c[0x0][0x5c0] ;  /* 0x00017000ff2abb82 */ /* 0x000e240000000a00 */
[----:B------:R-:W-:-:S05]  /*5180*/  F2FP.SATFINITE.E4M3.F32.PACK_AB_MERGE_C R41, RZ, R142, RZ ;  /* 0x0000008eff29723e */ /* 0x000fca00048070ff */
[----:B------:R1:W-:Y:S04]  /*5190*/  @!P2 STG.E.U8 desc[UR20][R38.64+0x21], R41 ;  /* 0x000021292600a986 */ /* 0x0003e8000c101114 */
[----:B------:R-:W2:Y:S01]  /*51a0*/  @!P3 LDG.E.U8 R6, desc[UR20][R26.64+0x28] ;  /* 0x000028141a06b981 */ /* 0x000ea2000c1e1100 */
[----:B------:R-:W-:-:S13]  /*51b0*/  ISETP.LT.OR P2, PT, R30, 0x2a, !P1 ;  /* 0x0000002a1e00780c */ /* 0x000fda0004f41670 */
[----:B-1----:R-:W1:Y:S01]  /*51c0*/  @!P2 LDC.64 R38, c[0x0][0x5c0] ;  /* 0x00017000ff26ab82 */ /* 0x002e620000000a00 */
[----:B--2---:R-:W-:-:S04]  /*51d0*/  LOP3.LUT R6, R6, 0xff, RZ, 0xc0, !PT ;  /* 0x000000ff06067812 */ /* 0x004fc800078ec0ff */
[----:B------:R-:W-:-:S05]  /*51e0*/  F2FP.F16.E4M3.UNPACK_B R6, R6 ;  /* 0x00000006ff06723e */ /* 0x000fca00020006ff */
[----:B------:R-:W-:-:S05]  /*51f0*/  HADD2.F32 R6, -RZ, R6.H0_H0 ;  /* 0x20000006ff067230 */ /* 0x000fca0000004100 */
[----:B------:R-:W-:Y:S01]  /*5200*/  FMUL R24, R6, R13 ;  /* 0x0000000d06187220 */ /* 0x000fe20000400000 */
[----:B0-----:R-:W-:-:S03]  /*5210*/  @!P3 IADD3 R6, P4, R28, R42, RZ ;  /* 0x0000002a1c06b210 */ /* 0x001fc60007f9e0ff */
[----:B------:R-:W-:Y:S02]  /*5220*/  FFMA R24, R125, R12, R24 ;  /* 0x0000000c7d187223 */ /* 0x000fe40000000018 */
[----:B------:R-:W-:-:S03]  /*5230*/  @!P3 IMAD.X R7, R32, 0x1, R43, P4 ;  /* 0x000000012007b824 */ /* 0x000fc600020e062b */
[----:B------:R-:W-:Y:S02]  /*5240*/  F2FP.SATFINITE.E4M3.F32.PACK_AB_MERGE_C R41, RZ, R24, RZ ;  /* 0x00000018ff29723e */ /* 0x000fe400048070ff */
[----:B------:R-:W-:-:S03]  /*5250*/  PRMT R24, RZ, 0x7610, R24 ;  /* 0x00007610ff187816 */ /* 0x000fc60000000018 */
[----:B------:R0:W-:Y:S04]  /*5260*/  @!P3 STG.E.U8 desc[UR20][R6.64+0x28], R41 ;  /* 0x000028290600b986 */ /* 0x0001e8000c101114 */
[----:B------:R-:W2:Y:S01]  /*5270*/  @!P2 LDG.E.U8 R24, desc[UR20][R26.64+0x29] ;  /* 0x000029141a18a981 */ /* 0x000ea2000c1e1100 */
[----:B------:R-:W-:Y:S02]  /*5280*/  ISETP.LT.OR P3, PT, R30, 0x29, !P0 ;  /* 0x000000291e00780c */ /* 0x000fe40004761670 */
[----:B-1----:R-:W-:-:S05]  /*5290*/  @!P2 IADD3 R38, P4, R28, R38, RZ ;  /* 0x000000261c26a210 */ /* 0x002fca0007f9e0ff */
[----:B------:R-:W-:Y:S01]  /*52a0*/  @!P2 IMAD.X R39, R32, 0x1, R39, P4 ;  /* 0x000000012027a824 */ /* 0x000fe200020e0627 */
[----:B0-----:R-:W-:-:S05]  /*52b0*/  PRMT R6, RZ, 0x7610, R6 ;  /* 0x00007610ff067816 */ /* 0x001fca0000000006 */
[----:B------:R-:W0:Y:S01]  /*52c0*/  @!P3 LDC.64 R42, c[0x0][0x5c0] ;  /* 0x00017000ff2abb82 */ /* 0x000e220000000a00 */
[----:B--2---:R-:W-:-:S04]  /*52d0*/  LOP3.LUT R24, R24, 0xff, RZ, 0xc0, !PT ;  /* 0x000000ff18187812 */ /* 0x004fc800078ec0ff */
[----:B------:R-:W-:-:S05]  /*52e0*/  F2FP.F16.E4M3.UNPACK_B R24, R24 ;  /* 0x00000018ff18723e */ /* 0x000fca00020006ff */
[----:B------:R-:W-:-:S05]  /*52f0*/  HADD2.F32 R24, -RZ, R24.H0_H0 ;  /* 0x20000018ff187230 */ /* 0x000fca0000004100 */
[----:B------:R-:W-:-:S04]  /*5300*/  FMUL R24, R24, R13 ;  /* 0x0000000d18187220 */ /* 0x000fc80000400000 */
[----:B------:R-:W-:-:S05]  /*5310*/  FFMA R24, R131, R12, R24 ;  /* 0x0000000c83187223 */ /* 0x000fca0000000018 */
        /* <DEDUP_REMOVED lines=9> */
[----:B0-----:R-:W-:-:S03]  /*53b0*/  @!P3 IADD3 R6, P4, P5, R28, R42, R18 ;  /* 0x0000002a1c06b210 */ /* 0x001fc60007d9e012 */
[----:B------:R-:W-:Y:S01]  /*53c0*/  FFMA R24, R21, R12, R24 ;  /* 0x0000000c15187223 */ /* 0x000fe20000000018 */
[----:B------:R-:W-:Y:S02]  /*53d0*/  @!P3 IADD3.X R7, R32, R43, R15, P4, P5 ;  /* 0x0000002b2007b210 */ /* 0x000fe400027ea40f */
[----:B------:R-:W-:Y:S02]  /*53e0*/  PRMT R21, RZ, 0x7610, R21 ;  /* 0x00007610ff157816 */ /* 0x000fe40000000015 */
[----:B------:R-:W-:-:S05]  /*53f0*/  F2FP.SATFINITE.E4M3.F32.PACK_AB_MERGE_C R41, RZ, R24, RZ ;  /* 0x00000018ff29723e */ /* 0x000fca00048070ff */
[----:B------:R0:W-:Y:S04]  /*5400*/  @!P3 STG.E.U8 desc[UR20][R6.64+0x28], R41 ;  /* 0x000028290600b986 */ /* 0x0001e8000c101114 */
[----:B------:R-:W2:Y:S01]  /*5410*/  @!P2 LDG.E.U8 R21, desc[UR20][R36.64+0x29] ;  /* 0x000029142415a981 */ /* 0x000ea2000c1e1100 */
[----:B------:R-:W-:Y:S02]  /*5420*/  ISETP.LT.OR P3, PT, R30, 0x31, !P1 ;  /* 0x000000311e00780c */ /* 0x000fe40004f61670 */
[----:B-1----:R-:W-:-:S04]  /*5430*/  @!P2 IADD3 R38, P4, P5, R28, R38, R18 ;  /* 0x000000261c26a210 */ /* 0x002fc80007d9e012 */
[----:B------:R-:W-:Y:S02]  /*5440*/  @!P2 IADD3.X R39, R32, R39, R15, P4, P5 ;  /* 0x000000272027a210 */ /* 0x000fe400027ea40f */
        /* <DEDUP_REMOVED lines=10> */
[----:B------:R-:W-:Y:S02]  /*54f0*/  ISETP.LT.OR P2, PT, R30, 0x32, !P1 ;  /* 0x000000321e00780c */ /* 0x000fe40004f41670 */
[----:B-1----:R-:W-:-:S11]  /*5500*/  PRMT R21, RZ, 0x7610, R21 ;  /* 0x00007610ff157816 */ /* 0x002fd60000000015 */
[----:B------:R-:W1:Y:S01]  /*5510*/  @!P2 LDC.64 R38, c[0x0][0x5c0] ;  /* 0x00017000ff26ab82 */ /* 0x000e620000000a00 */
[----:B--2---:R-:W-:-:S04]  /*5520*/  LOP3.LUT R6, R6, 0xff, RZ, 0xc0, !PT ;  /* 0x000000ff06067812 */ /* 0x004fc800078ec0ff */
[----:B------:R-:W-:-:S05]  /*5530*/  F2FP.F16.E4M3.UNPACK_B R6, R6 ;  /* 0x00000006ff06723e */ /* 0x000fca00020006ff */
[----:B------:R-:W-:-:S05]  /*5540*/  HADD2.F32 R6, -RZ, R6.H0_H0 ;  /* 0x20000006ff067230 */ /* 0x000fca0000004100 */
[----:B------:R-:W-:Y:S01]  /*5550*/  FMUL R24, R6, R13 ;  /* 0x0000000d06187220 */ /* 0x000fe20000400000 */
[----:B0-----:R-:W-:-:S03]  /*5560*/  @!P3 IADD3 R6, P4, R28, R40, RZ ;  /* 0x000000281c06b210 */ /* 0x001fc60007f9e0ff */
[----:B------:R-:W-:Y:S02]  /*5570*/  FFMA R24, R133, R12, R24 ;  /* 0x0000000c85187223 */ /* 0x000fe40000000018 */
[----:B------:R-:W-:-:S03]  /*5580*/  @!P3 IMAD.X R7, R32, 0x1, R41, P4 ;  /* 0x000000012007b824 */ /* 0x000fc600020e0629 */
[----:B------:R-:W-:-:S05]  /*5590*/  F2FP.SATFINITE.E4M3.F32.PACK_AB_MERGE_C R41, RZ, R24, RZ ;  /* 0x00000018ff29723e */ /* 0x000fca00048070ff */
        /* <DEDUP_REMOVED lines=22> */
[----:B0-----:R-:W-:-:S03]  /*5700*/  @!P3 IADD3 R6, P4, P5, R28, R40, R18 ;  /* 0x000000281c06b210 */ /* 0x001fc60007d9e012 */
[----:B------:R-:W-:Y:S01]  /*5710*/  FFMA R24, R165, R12, R24 ;  /* 0x0000000ca5187223 */ /* 0x000fe20000000018 */
[----:B------:R-:W-:-:S04]  /*5720*/  @!P3 IADD3.X R7, R32, R41, R15, P4, P5 ;  /* 0x000000292007b210 */ /* 0x000fc800027ea40f */
        /* <DEDUP_REMOVED lines=28> */
[----:B------:R2:W3:Y:S01]  /*58f0*/  @!P1 LDG.E.U8 R21, desc[UR20][R26.64+0x39] ;  /* 0x000039141a159981 */ /* 0x0004e2000c1e1100 */
[----:B------:R-:W-:Y:S02]  /*5900*/  ISETP.LT.OR P2, PT, R30, 0x39, !P0 ;  /* 0x000000391e00780c */ /* 0x000fe40004741670 */
[----:B-1----:R-:W-:-:S05]  /*5910*/  @!P1 IADD3 R38, P3, R28, R38, RZ ;  /* 0x000000261c269210 */ /* 0x002fca0007f7e0ff */
[----:B------:R-:W-:Y:S01]  /*5920*/  @!P1 IMAD.X R39, R32, 0x1, R39, P3 ;  /* 0x0000000120279824 */ /* 0x000fe200018e0627 */
[----:B0-----:R-:W-:-:S05]  /*5930*/  PRMT R6, RZ, 0x7610, R6 ;  /* 0x00007610ff067816 */ /* 0x001fca0000000006 */
[----:B--2---:R-:W0:Y:S01]  /*5940*/  @!P2 LDC.64 R26, c[0x0][0x5c0] ;  /* 0x00017000ff1aab82 */ /* 0x004e220000000a00 */
[----:B---3--:R-:W-:-:S04]  /*5950*/  LOP3.LUT R21, R21, 0xff, RZ, 0xc0, !PT ;  /* 0x000000ff15157812 */ /* 0x008fc800078ec0ff */
        /* <DEDUP_REMOVED lines=19> */
[----:B------:R1:W2:Y:S01]  /*5a90*/  @!P1 LDG.E.U8 R21, desc[UR20][R36.64+0x39] ;  /* 0x0000391424159981 */ /* 0x0002a2000c1e1100 */
[----:B------:R-:W-:-:S05]  /*5aa0*/  IADD3 R27, P0, R33, 0x80, RZ ;  /* 0x00000080211b7810 */ /* 0x000fca0007f1e0ff */
[----:B------:R-:W-:Y:S01]  /*5ab0*/  IMAD.X R26, RZ, RZ, R25, P0 ;  /* 0x000000ffff1a7224 */ /* 0x000fe200000e0619 */
[----:B------:R-:W-:Y:S01]  /*5ac0*/  ISETP.GE.AND P0, PT, R31, 0x81, PT ;  /* 0x000000811f00780c */ /* 0x000fe20003f06270 */
[----:B0-----:R-:W-:Y:S01]  /*5ad0*/  IMAD.WIDE.U32 R6, R27, UR6, R34 ;  /* 0x000000061b067c25 */ /* 0x001fe2000f8e0022 */
[----:B-1----:R-:W-:-:S03]  /*5ae0*/  @!P1 IADD3 R36, P4, P5, R28, R40, R18 ;  /* 0x000000281c249210 */ /* 0x002fc60007d9e012 */
[----:B------:R-:W-:Y:S01]  /*5af0*/  IMAD R26, R26, UR6, RZ ;  /* 0x000000061a1a7c24 */ /* 0x000fe2000f8e02ff */
[----:B------:R-:W-:Y:S02]  /*5b00*/  ISETP.LT.OR P3, PT, R30, 0x1, !P0 ;  /* 0x000000011e00780c */ /* 0x000fe40004761670 */
[----:B------:R-:W-:Y:S01]  /*5b10*/  IADD3 R6, P2, R6, UR10, RZ ;  /* 0x0000000a06067c10 */ /* 0x000fe2000ff5e0ff */
[----:B------:R-:W-:Y:S01]  /*5b20*/  IMAD R27, R27, UR7, R26 ;  /* 0x000000071b1b7c24 */ /* 0x000fe2000f8e021a */
[----:B------:R-:W-:-:S04]  /*5b30*/  @!P1 IADD3.X R37, R32, R41, R15, P4, P5 ;  /* 0x0000002920259210 */ /* 0x000fc800027ea40f */
[----:B------:R-:W-:-:S05]  /*5b40*/  IADD3.X R7, R7, UR11, R27, P2, !PT ;  /* 0x0000000b07077c10 */ /* 0x000fca00097fe41b */
[----:B------:R-:W0:Y:S01]  /*5b50*/  @!P3 LDC.64 R26, c[0x0][0x5c0] ;  /* 0x00017000ff1abb82 */ /* 0x000e220000000a00 */
        /* <DEDUP_REMOVED lines=15> */
[----:B------:R-:W-:Y:S01]  /*5c50*/  HADD2.F32 R24, -RZ, R21.H0_H0 ;  /* 0x20000015ff187230 */ /* 0x000fe20000004100 */
[----:B------:R-:W-:-:S04]  /*5c60*/  PRMT R21, RZ, 0x7610, R21 ;  /* 0x00007610ff157816 */ /* 0x000fc80000000015 */
[----:B------:R-:W-:-:S04]  /*5c70*/  FMUL R24, R24, R13 ;  /* 0x0000000d18187220 */ /* 0x000fc80000400000 */
[----:B------:R-:W-:-:S05]  /*5c80*/  FFMA R24, R183, R12, R24 ;  /* 0x0000000cb7187223 */ /* 0x000fca0000000018 */
[----:B------:R-:W-:-:S05]  /*5c90*/  F2FP.SATFINITE.E4M3.F32.PACK_AB_MERGE_C R41, RZ, R24, RZ ;  /* 0x00000018ff29723e */ /* 0x000fca00048070ff */
[----:B------:R1:W-:Y:S04]  /*5ca0*/  @!P3 STG.E.U8 desc[UR20][R26.64], R41 ;  /* 0x000000291a00b986 */ /* 0x0003e8000c101114 */
[----:B------:R-:W2:Y:S01]  /*5cb0*/  @!P2 LDG.E.U8 R21, desc[UR20][R6.64+0x1] ;  /* 0x000001140615a981 */ /* 0x000ea2000c1e1100 */
[----:B------:R-:W-:Y:S02]  /*5cc0*/  IADD3 R37, P1, R33, 0x88, RZ ;  /* 0x0000008821257810 */ /* 0x000fe40007f3e0ff */
[----:B0-----:R-:W-:-:S03]  /*5cd0*/  @!P2 IADD3 R38, P4, P5, R28, R38, R17 ;  /* 0x000000261c26a210 */ /* 0x001fc60007d9e011 */
[----:B------:R-:W-:Y:S01]  /*5ce0*/  IMAD.X R36, RZ, RZ, R25, P1 ;  /* 0x000000ffff247224 */ /* 0x000fe200008e0619 */
[----:B------:R-:W-:Y:S01]  /*5cf0*/  ISETP.GE.AND P1, PT, R31, 0x89, PT ;  /* 0x000000891f00780c */ /* 0x000fe20003f26270 */
[----:B-1----:R-:W-:Y:S01]  /*5d00*/  IMAD.WIDE.U32 R26, R37, UR6, R34 ;  /* 0x00000006251a7c25 */ /* 0x002fe2000f8e0022 */
[----:B------:R-:W-:Y:S02]  /*5d10*/  @!P2 IADD3.X R39, R32, R39, R14, P4, P5 ;  /* 0x000000272027a210 */ /* 0x000fe400027ea40e */
[----:B------:R-:W-:Y:S01]  /*5d20*/  ISETP.LT.OR P3, PT, R30, 0x1, !P1 ;  /* 0x000000011e00780c */ /* 0x000fe20004f61670 */
[----:B------:R-:W-:Y:S01]  /*5d30*/  IMAD R36, R36, UR6, RZ ;  /* 0x0000000624247c24 */ /* 0x000fe2000f8e02ff */
[----:B------:R-:W-:-:S03]  /*5d40*/  IADD3 R26, P4, R26, UR10, RZ ;  /* 0x0000000a1a1a7c10 */ /* 0x000fc6000ff9e0ff */
[----:B------:R-:W-:-:S05]  /*5d50*/  IMAD R37, R37, UR7, R36 ;  /* 0x0000000725257c24 */ /* 0x000fca000f8e0224 */
[----:B------:R-:W-:-:S03]  /*5d60*/  IADD3.X R27, R27, UR11, R37, P4, !PT ;  /* 0x0000000b1b1b7c10 */ /* 0x000fc6000a7fe425 */
        /* <DEDUP_REMOVED lines=10> */
[----:B------:R-:W-:Y:S02]  /*5e10*/  @!P3 IADD3 R37, P4, P5, R17, R28, R18 ;  /* 0x0000001c1125b210 */ /* 0x000fe40007d9e012 */
[----:B------:R-:W-:Y:S02]  /*5e20*/  ISETP.LT.OR P2, PT, R30, 0x2, !P1 ;  /* 0x000000021e00780c */ /* 0x000fe40004f41670 */
[----:B------:R-:W-:Y:S02]  /*5e30*/  @!P3 IADD3.X R40, R14, R32, R15, P4, P5 ;  /* 0x000000200e28b210 */ /* 0x000fe400027ea40f */
[----:B0-----:R-:W-:-:S05]  /*5e40*/  @!P3 IADD3 R36, P4, R37, R42, RZ ;  /* 0x0000002a2524b210 */ /* 0x001fca0007f9e0ff */
[----:B------:R-:W-:-:S04]  /*5e50*/  @!P3 IMAD.X R37, R40, 0x1, R43, P4 ;  /* 0x000000012825b824 */ /* 0x000fc800020e062b */
[----:B------:R-:W0:Y:S01]  /*5e60*/  @!P2 LDC.64 R42, c[0x0][0x5c0] ;  /* 0x00017000ff2aab82 */ /* 0x000e220000000a00 */
[----:B--2---:R-:W-:-:S04]  /*5e70*/  LOP3.LUT R21, R21, 0xff, RZ, 0xc0, !PT ;  /* 0x000000ff15157812 */ /* 0x004fc800078ec0ff */
[----:B------:R-:W-:-:S05]  /*5e80*/  F2FP.F16.E4M3.UNPACK_B R21, R21 ;  /* 0x00000015ff15723e */ /* 0x000fca00020006ff */
[----:B------:R-:W-:Y:S01]  /*5e90*/  HADD2.F32 R24, -RZ, R21.H0_H0 ;  /* 0x20000015ff187230 */ /* 0x000fe20000004100 */
[----:B------:R-:W-:-:S04]  /*5ea0*/  PRMT R21, RZ, 0x7610, R21 ;  /* 0x00007610ff157816 */ /* 0x000fc80000000015 */
[----:B------:R-:W-:-:S04]  /*5eb0*/  FMUL R24, R24, R13 ;  /* 0x0000000d18187220 */ /* 0x000fc80000400000 */
[----:B------:R-:W-:-:S05]  /*5ec0*/  FFMA R24, R167, R12, R24 ;  /* 0x0000000ca7187223 */ /* 0x000fca0000000018 */
[----:B-1----:R-:W-:-:S05]  /*5ed0*/  F2FP.SATFINITE.E4M3.F32.PACK_AB_MERGE_C R41, RZ, R24, RZ ;  /* 0x00000018ff29723e */ /* 0x002fca00048070ff */
[----:B------:R1:W-:Y:S04]  /*5ee0*/  @!P3 STG.E.U8 desc[UR20][R36.64], R41 ;  /* 0x000000292400b986 */ /* 0x0003e8000c101114 */
[----:B------:R-:W2:Y:S01]  /*5ef0*/  @!P2 LDG.E.U8 R21, desc[UR20][R26.64+0x1] ;  /* 0x000001141a15a981 */ /* 0x000ea2000c1e1100 */
[----:B------:R-:W-:Y:S02]  /*5f00*/  @!P2 IADD3 R39, P4, P5, R17, R28, R18 ;  /* 0x0000001c1127a210 */ /* 0x000fe40007d9e012 */
[----:B------:R-:W-:-:S13]  /*5f10*/  ISETP.LT.OR P3, PT, R30, 0x9, !P0 ;  /* 0x000000091e00780c */ /* 0x000fda0004761670 */
[----:B-1----:R-:W1:Y:S01]  /*5f20*/  @!P3 LDC.64 R36, c[0x0][0x5c0] ;  /* 0x00017000ff24bb82 */ /* 0x002e620000000a00 */
[----:B--2---:R-:W-:-:S04]  /*5f30*/  LOP3.LUT R21, R21, 0xff, RZ, 0xc0, !PT ;  /* 0x000000ff15157812 */ /* 0x004fc800078ec0ff */
[----:B------:R-:W-:-:S05]  /*5f40*/  F2FP.F16.E4M3.UNPACK_B R21, R21 ;  /* 0x00000015ff15723e */ /* 0x000fca00020006ff */
[----:B------:R-:W-:-:S05]  /*5f50*/  HADD2.F32 R24, -RZ, R21.H0_H0 ;  /* 0x20000015ff187230 */ /* 0x000fca0000004100 */
[----:B------:R-:W-:Y:S01]  /*5f60*/  FMUL R21, R24, R13 ;  /* 0x0000000d18157220 */ /* 0x000fe20000400000 */
[----:B------:R-:W-:Y:S02]  /*5f70*/  @!P2 IADD3.X R24, R14, R32, R15, P4, P5 ;  /* 0x000000200e18a210 */ /* 0x000fe400027ea40f */
[----:B0-----:R-:W-:Y:S01]  /*5f80*/  @!P2 IADD3 R38, P4, R39, R42, RZ ;  /* 0x0000002a2726a210 */ /* 0x001fe20007f9e0ff */
[----:B------:R-:W-:-:S04]  /*5f90*/  FFMA R21, R146, R12, R21 ;  /* 0x0000000c92157223 */ /* 0x000fc80000000015 */
[----:B------:R-:W-:Y:S01]  /*5fa0*/  @!P2 IMAD.X R39, R24, 0x1, R43, P4 ;  /* 0x000000011827a824 */ /* 0x000fe200020e062b */
[----:B------:R-:W-:Y:S02]  /*5fb0*/  F2FP.SATFINITE.E4M3.F32.PACK_AB_MERGE_C R41, RZ, R21, RZ ;  /* 0x00000015ff29723e */ /* 0x000fe400048070ff */
[----:B------:R-:W-:-:S03]  /*5fc0*/  PRMT R21, RZ, 0x7610, R21 ;  /* 0x00007610ff157816 */ /* 0x000fc60000000015 */
[----:B------:R0:W-:Y:S04]  /*5fd0*/  @!P2 STG.E.U8 desc[UR20][R38.64+0x1], R41 ;  /* 0x000001292600a986 */ /* 0x0001e8000c101114 */
[----:B------:R-:W2:Y:S01]  /*5fe0*/  @!P3 LDG.E.U8 R21, desc[UR20][R6.64+0x8] ;  /* 0x000008140615b981 */ /* 0x000ea2000c1e1100 */
[----:B------:R-:W-:Y:S02]  /*5ff0*/  ISETP.LT.OR P2, PT, R30, 0xa, !P0 ;  /* 0x0000000a1e00780c */ /* 0x000fe40004741670 */
[----:B-1----:R-:W-:-:S04]  /*6000*/  @!P3 IADD3 R36, P4, P5, R28, R36, R17 ;  /* 0x000000241c24b210 */ /* 0x002fc80007d9e011 */
[----:B------:R-:W-:-:S07]  /*6010*/  @!P3 IADD3.X R37, R32, R37, R14, P4, P5 ;  /* 0x000000252025b210 */ /* 0x000fce00027ea40e */
[----:B0-----:R-:W0:Y:S01]  /*6020*/  @!P2 LDC.64 R38, c[0x0][0x5c0] ;  /* 0x00017000ff26ab82 */ /* 0x001e220000000a00 */
        /* <DEDUP_REMOVED lines=344> */
[----:B------:R2:W3:Y:S01]  /*75b0*/  @!P0 LDG.E.U8 R21, desc[UR20][R6.64+0x39] ;  /* 0x0000391406158981 */ /* 0x0004e2000c1e1100 */
[----:B------:R-:W-:Y:S02]  /*75c0*/  ISETP.LT.OR P2, PT, R30, 0x39, !P1 ;  /* 0x000000391e00780c */ /* 0x000fe40004f41670 */
[----:B0-----:R-:W-:-:S04]  /*75d0*/  @!P0 IADD3 R38, P3, P4, R28, R38, R17 ;  /* 0x000000261c268210 */ /* 0x001fc80007c7e011 */
[----:B------:R-:W-:Y:S02]  /*75e0*/  @!P0 IADD3.X R39, R32, R39, R14, P3, P4 ;  /* 0x0000002720278210 */ /* 0x000fe40001fe840e */
[----:B--2---:R-:W-:-:S05]  /*75f0*/  PRMT R6, RZ, 0x7610, R6 ;  /* 0x00007610ff067816 */ /* 0x004fca0000000006 */
[----:B-1----:R-:W0:Y:S01]  /*7600*/  @!P2 LDC.64 R36, c[0x0][0x5c0] ;  /* 0x00017000ff24ab82 */ /* 0x002e220000000a00 */
        /* <DEDUP_REMOVED lines=8> */
[----:B------:R-:W-:Y:S02]  /*7690*/  @!P2 IADD3 R7, P0, P3, R17, R28, R18 ;  /* 0x0000001c1107a210 */ /* 0x000fe40007b1e012 */
[----:B------:R-:W-:Y:S02]  /*76a0*/  ISETP.LT.OR P1, PT, R30, 0x3a, !P1 ;  /* 0x0000003a1e00780c */ /* 0x000fe40004f21670 */
[----:B-1----:R-:W-:-:S11]  /*76b0*/  PRMT R21, RZ, 0x7610, R21 ;  /* 0x00007610ff157816 */ /* 0x002fd60000000015 */
[----:B------:R-:W1:Y:S01]  /*76c0*/  @!P1 LDC.64 R42, c[0x0][0x5c0] ;  /* 0x00017000ff2a9b82 */ /* 0x000e620000000a00 */
[----:B--2---:R-:W-:-:S04]  /*76d0*/  LOP3.LUT R6, R6, 0xff, RZ, 0xc0, !PT ;  /* 0x000000ff06067812 */ /* 0x004fc800078ec0ff */
[----:B------:R-:W-:-:S05]  /*76e0*/  F2FP.F16.E4M3.UNPACK_B R6, R6 ;  /* 0x00000006ff06723e */ /* 0x000fca00020006ff */
[----:B------:R-:W-:-:S05]  /*76f0*/  HADD2.F32 R6, -RZ, R6.H0_H0 ;  /* 0x20000006ff067230 */ /* 0x000fca0000004100 */
[----:B------:R-:W-:Y:S01]  /*7700*/  FMUL R24, R6, R13 ;  /* 0x0000000d06187220 */ /* 0x000fe20000400000 */
[----:B0-----:R-:W-:Y:S02]  /*7710*/  @!P2 IADD3 R6, P4, R7, R36, RZ ;  /* 0x000000240706a210 */ /* 0x001fe40007f9e0ff */
[----:B------:R-:W-:Y:S01]  /*7720*/  @!P2 IADD3.X R36, R14, R32, R15, P0, P3 ;  /* 0x000000200e24a210 */ /* 0x000fe200007e640f */
[----:B------:R-:W-:-:S04]  /*7730*/  FFMA R24, R189, R12, R24 ;  /* 0x0000000cbd187223 */ /* 0x000fc80000000018 */
[----:B------:R-:W-:Y:S01]  /*7740*/  @!P2 IMAD.X R7, R36, 0x1, R37, P4 ;  /* 0x000000012407a824 */ /* 0x000fe200020e0625 */
[----:B------:R-:W-:-:S05]  /*7750*/  F2FP.SATFINITE.E4M3.F32.PACK_AB_MERGE_C R39, RZ, R24, RZ ;  /* 0x00000018ff27723e */ /* 0x000fca00048070ff */
[----:B------:R0:W-:Y:S04]  /*7760*/  @!P2 STG.E.U8 desc[UR20][R6.64+0x38], R39 ;  /* 0x000038270600a986 */ /* 0x0001e8000c101114 */
[----:B------:R2:W3:Y:S01]  /*7770*/  @!P1 LDG.E.U8 R21, desc[UR20][R26.64+0x39] ;  /* 0x000039141a159981 */ /* 0x0004e2000c1e1100 */
[----:B------:R-:W-:Y:S02]  /*7780*/  IADD3 R37, P0, R33, 0x100, RZ ;  /* 0x0000010021257810 */ /* 0x000fe40007f1e0ff */
[----:B------:R-:W-:-:S04]  /*7790*/  @!P1 IADD3 R41, P4, P5, R17, R28, R18 ;  /* 0x0000001c11299210 */ /* 0x000fc80007d9e012 */
[----:B-1----:R-:W-:Y:S01]  /*77a0*/  @!P1 IADD3 R36, P3, R41, R42, RZ ;  /* 0x0000002a29249210 */ /* 0x002fe20007f7e0ff */
[----:B0-----:R-:W-:Y:S01]  /*77b0*/  IMAD.WIDE.U32 R6, R37, UR6, R34 ;  /* 0x0000000625067c25 */ /* 0x001fe2000f8e0022 */
[----:B--2---:R-:W-:Y:S02]  /*77c0*/  @!P1 IADD3.X R26, R14, R32, R15, P4, P5 ;  /* 0x000000200e1a9210 */ /* 0x004fe400027ea40f */
[----:B------:R-:W-:Y:S02]  /*77d0*/  IADD3 R6, P4, R6, UR10, RZ ;  /* 0x0000000a06067c10 */ /* 0x000fe4000ff9e0ff */
[----:B---3--:R-:W-:-:S04]  /*77e0*/  LOP3.LUT R21, R21, 0xff, RZ, 0xc0, !PT ;  /* 0x000000ff15157812 */ /* 0x008fc800078ec0ff */
[----:B------:R-:W-:-:S05]  /*77f0*/  F2FP.F16.E4M3.UNPACK_B R21, R21 ;  /* 0x00000015ff15723e */ /* 0x000fca00020006ff */
[----:B------:R-:W-:-:S05]  /*7800*/  HADD2.F32 R24, -RZ, R21.H0_H0 ;  /* 0x20000015ff187230 */ /* 0x000fca0000004100 */
[----:B------:R-:W-:Y:S01]  /*7810*/  FMUL R21, R24, R13 ;  /* 0x0000000d18157220 */ /* 0x000fe20000400000 */
[----:B------:R-:W-:Y:S01]  /*7820*/  IMAD.X R24, RZ, RZ, R25, P0 ;  /* 0x000000ffff187224 */ /* 0x000fe200000e0619 */
[----:B------:R-:W-:Y:S02]  /*7830*/  ISETP.GE.AND P0, PT, R31, 0x101, PT ;  /* 0x000001011f00780c */ /* 0x000fe40003f06270 */
[----:B------:R-:W-:Y:S01]  /*7840*/  FFMA R21, R182, R12, R21 ;  /* 0x0000000cb6157223 */ /* 0x000fe20000000015 */
[----:B------:R-:W-:Y:S01]  /*7850*/  IMAD R24, R24, UR6, RZ ;  /* 0x0000000618187c24 */ /* 0x000fe2000f8e02ff */
[----:B------:R-:W-:-:S03]  /*7860*/  ISETP.LT.OR P2, PT, R30, 0x1, !P0 ;  /* 0x000000011e00780c */ /* 0x000fc60004741670 */
[----:B------:R-:W-:Y:S01]  /*7870*/  IMAD R27, R37, UR7, R24 ;  /* 0x00000007251b7c24 */ /* 0x000fe2000f8e0218 */
[----:B------:R-:W-:Y:S01]  /*7880*/  F2FP.SATFINITE.E4M3.F32.PACK_AB_MERGE_C R39, RZ, R21, RZ ;  /* 0x00000015ff27723e */ /* 0x000fe200048070ff */
[----:B------:R-:W-:Y:S01]  /*7890*/  @!P1 IMAD.X R37, R26, 0x1, R43, P3 ;  /* 0x000000011a259824 */ /* 0x000fe200018e062b */
[----:B------:R-:W-:Y:S02]  /*78a0*/  PRMT R21, RZ, 0x7610, R21 ;  /* 0x00007610ff157816 */ /* 0x000fe40000000015 */
[----:B------:R-:W-:Y:S02]  /*78b0*/  IADD3.X R7, R7, UR11, R27, P4, !PT ;  /* 0x0000000b07077c10 */ /* 0x000fe4000a7fe41b */
[----:B------:R0:W-:Y:S03]  /*78c0*/  @!P1 STG.E.U8 desc[UR20][R36.64+0x39], R39 ;  /* 0x0000392724009986 */ /* 0x0001e6000c101114 */
[----:B------:R-:W1:Y:S01]  /*78d0*/  @!P2 LDC.64 R26, c[0x0][0x5c0] ;  /* 0x00017000ff1aab82 */ /* 0x000e620000000a00 */
[----:B------:R-:W2:Y:S01]  /*78e0*/  @!P2 LDG.E.U8 R21, desc[UR20][R6.64] ;  /* 0x000000140615a981 */ /* 0x000ea2000c1e1100 */
[----:B------:R-:W-:-:S13]  /*78f0*/  ISETP.LT.OR P3, PT, R30, 0x2, !P0 ;  /* 0x000000021e00780c */ /* 0x000fda0004761670 */
[----:B0-----:R-:W0:Y:S01]  /*7900*/  @!P3 LDC.64 R36, c[0x0][0x5c0] ;  /* 0x00017000ff24bb82 */ /* 0x001e220000000a00 */
[----:B-1----:R-:W-:-:S04]  /*7910*/  @!P2 IADD3 R26, P1, P4, R28, R26, R19 ;  /* 0x0000001a1c1aa210 */ /* 0x002fc80007c3e013 */
[----:B------:R-:W-:Y:S02]  /*7920*/  @!P2 IADD3.X R27, R32, R27, R16, P1, P4 ;  /* 0x0000001b201ba210 */ /* 0x000fe40000fe8410 */
        /* <DEDUP_REMOVED lines=13> */
[----:B------:R-:W-:Y:S01]  /*7a00*/  IMAD.WIDE.U32 R34, R33, UR6, R34 ;  /* 0x0000000621227c25 */ /* 0x000fe2000f8e0022 */
[----:B------:R-:W-:Y:S02]  /*7a10*/  @!P3 IADD3.X R37, R32, R37, R16, P4, P5 ;  /* 0x000000252025b210 */ /* 0x000fe400027ea410 */
[----:B------:R-:W-:Y:S01]  /*7a20*/  ISETP.LT.OR P2, PT, R30, 0x1, !P1 ;  /* 0x000000011e00780c */ /* 0x000fe20004f41670 */
[----:B------:R-:W-:-:S04]  /*7a30*/  IMAD R38, R25, UR6, RZ ;  /* 0x0000000619267c24 */ /* 0x000fc8000f8e02ff */
[----:B------:R-:W-:-:S08]  /*7a40*/  IMAD R33, R33, UR7, R38 ;  /* 0x0000000721217c24 */ /* 0x000fd0000f8e0226 */
[----:B------:R-:W0:Y:S01]  /*7a50*/  @!P2 LDC.64 R40, c[0x0][0x5c0] ;  /* 0x00017000ff28ab82 */ /* 0x000e220000000a00 */
[----:B--2---:R-:W-:-:S04]  /*7a60*/  LOP3.LUT R21, R21, 0xff, RZ, 0xc0, !PT ;  /* 0x000000ff15157812 */ /* 0x004fc800078ec0ff */
[----:B------:R-:W-:-:S05]  /*7a70*/  F2FP.F16.E4M3.UNPACK_B R21, R21 ;  /* 0x00000015ff15723e */ /* 0x000fca00020006ff */
[----:B------:R-:W-:-:S05]  /*7a80*/  HADD2.F32 R24, -RZ, R21.H0_H0 ;  /* 0x20000015ff187230 */ /* 0x000fca0000004100 */
[----:B------:R-:W-:Y:S01]  /*7a90*/  FMUL R21, R24, R13 ;  /* 0x0000000d18157220 */ /* 0x000fe20000400000 */
[----:B------:R-:W-:-:S03]  /*7aa0*/  IADD3 R24, P4, R34, UR10, RZ ;  /* 0x0000000a22187c10 */ /* 0x000fc6000ff9e0ff */
[----:B------:R-:W-:Y:S01]  /*7ab0*/  FFMA R21, R180, R12, R21 ;  /* 0x0000000cb4157223 */ /* 0x000fe20000000015 */
[----:B------:R-:W-:-:S04]  /*7ac0*/  IADD3.X R25, R35, UR11, R33, P4, !PT ;  /* 0x0000000b23197c10 */ /* 0x000fc8000a7fe421 */
[----:B------:R-:W-:Y:S02]  /*7ad0*/  F2FP.SATFINITE.E4M3.F32.PACK_AB_MERGE_C R31, RZ, R21, RZ ;  /* 0x00000015ff1f723e */ /* 0x000fe400048070ff */
[----:B------:R-:W-:-:S03]  /*7ae0*/  PRMT R21, RZ, 0x7610, R21 ;  /* 0x00007610ff157816 */ /* 0x000fc60000000015 */
[----:B------:R2:W-:Y:S04]  /*7af0*/  @!P3 STG.E.U8 desc[UR20][R36.64+0x1], R31 ;  /* 0x0000011f2400b986 */ /* 0x0005e8000c101114 */
[----:B------:R-:W3:Y:S01]  /*7b00*/  @!P2 LDG.E.U8 R21, desc[UR20][R24.64] ;  /* 0x000000141815a981 */ /* 0x000ee2000c1e1100 */
[----:B-1----:R-:W-:Y:S02]  /*7b10*/  @!P2 IADD3 R27, P4, P5, R19, R28, R18 ;  /* 0x0000001c131ba210 */ /* 0x002fe40007d9e012 */
[----:B------:R-:W-:Y:S02]  /*7b20*/  ISETP.LT.OR P3, PT, R30, 0x2, !P1 ;  /* 0x000000021e00780c */ /* 0x000fe40004f61670 */
[----:B------:R-:W-:Y:S02]  /*7b30*/  @!P2 IADD3.X R38, R16, R32, R15, P4, P5 ;  /* 0x000000201026a210 */ /* 0x000fe400027ea40f */
[----:B---3--:R-:W-:-:S04]  /*7b40*/  LOP3.LUT R21, R21, 0xff, RZ, 0xc0, !PT ;  /* 0x000000ff15157812 */ /* 0x008fc800078ec0ff */
[----:B------:R-:W-:-:S05]  /*7b50*/  F2FP.F16.E4M3.UNPACK_B R21, R21 ;  /* 0x00000015ff15723e */ /* 0x000fca00020006ff */
[----:B------:R-:W-:Y:S01]  /*7b60*/  HADD2.F32 R26, -RZ, R21.H0_H0 ;  /* 0x20000015ff1a7230 */ /* 0x000fe20000004100 */
[----:B------:R-:W-:-:S04]  /*7b70*/  PRMT R21, RZ, 0x7610, R21 ;  /* 0x00007610ff157816 */ /* 0x000fc80000000015 */
[----:B------:R-:W-:Y:S01]  /*7b80*/  FMUL R34, R26, R13 ;  /* 0x0000000d1a227220 */ /* 0x000fe20000400000 */
[----:B0-----:R-:W-:-:S03]  /*7b90*/  @!P2 IADD3 R26, P4, R27, R40, RZ ;  /* 0x000000281b1aa210 */ /* 0x001fc60007f9e0ff */
[----:B------:R-:W-:Y:S02]  /*7ba0*/  FFMA R34, R181, R12, R34 ;  /* 0x0000000cb5227223 */ /* 0x000fe40000000022 */
[----:B------:R-:W-:Y:S02]  /*7bb0*/  @!P2 IMAD.X R27, R38, 0x1, R41, P4 ;  /* 0x00000001261ba824 */ /* 0x000fe400020e0629 */
[----:B------:R-:W0:Y:S01]  /*7bc0*/  @!P3 LDC.64 R38, c[0x0][0x5c0] ;  /* 0x00017000ff26bb82 */ /* 0x000e220000000a00 */
[----:B--2---:R-:W-:-:S05]  /*7bd0*/  F2FP.SATFINITE.E4M3.F32.PACK_AB_MERGE_C R31, RZ, R34, RZ ;  /* 0x00000022ff1f723e */ /* 0x004fca00048070ff */
[----:B------:R1:W-:Y:S04]  /*7be0*/  @!P2 STG.E.U8 desc[UR20][R26.64], R31 ;  /* 0x0000001f1a00a986 */ /* 0x0003e8000c101114 */
[----:B------:R-:W2:Y:S01]  /*7bf0*/  @!P3 LDG.E.U8 R21, desc[UR20][R24.64+0x1] ;  /* 0x000001141815b981 */ /* 0x000ea2000c1e1100 */
[----:B------:R-:W-:Y:S02]  /*7c00*/  @!P3 IADD3 R35, P4, P5, R19, R28, R18 ;  /* 0x0000001c1323b210 */ /* 0x000fe40007d9e012 */
[----:B------:R-:W-:Y:S02]  /*7c10*/  ISETP.LT.OR P2, PT, R30, 0x9, !P0 ;  /* 0x000000091e00780c */ /* 0x000fe40004741670 */
[----:B------:R-:W-:Y:S02]  /*7c20*/  @!P3 IADD3.X R36, R16, R32, R15, P4, P5 ;  /* 0x000000201024b210 */ /* 0x000fe400027ea40f */
[----:B--2---:R-:W-:-:S04]  /*7c30*/  LOP3.LUT R21, R21, 0xff, RZ, 0xc0, !PT ;  /* 0x000000ff15157812 */ /* 0x004fc800078ec0ff */
[----:B------:R-:W-:-:S05]  /*7c40*/  F2FP.F16.E4M3.UNPACK_B R21, R21 ;  /* 0x00000015ff15723e */ /* 0x000fca00020006ff */
[----:B------:R-:W-:-:S05]  /*7c50*/  HADD2.F32 R34, -RZ, R21.H0_H0 ;  /* 0x20000015ff227230 */ /* 0x000fca0000004100 */
[----:B------:R-:W-:Y:S01]  /*7c60*/  FMUL R21, R34, R13 ;  /* 0x0000000d22157220 */ /* 0x000fe20000400000 */
[----:B0-----:R-:W-:-:S03]  /*7c70*/  @!P3 IADD3 R34, P4, R35, R38, RZ ;  /* 0x000000262322b210 */ /* 0x001fc60007f9e0ff */
[----:B------:R-:W-:Y:S02]  /*7c80*/  FFMA R21, R176, R12, R21 ;  /* 0x0000000cb0157223 */ /* 0x000fe40000000015 */
[----:B------:R-:W-:Y:S02]  /*7c90*/  @!P3 IMAD.X R35, R36, 0x1, R39, P4 ;  /* 0x000000012423b824 */ /* 0x000fe400020e0627 */
[----:B------:R-:W0:Y:S01]  /*7ca0*/  @!P2 LDC.64 R38, c[0x0][0x5c0] ;  /* 0x00017000ff26ab82 */ /* 0x000e220000000a00 */
[----:B-1----:R-:W-:Y:S02]  /*7cb0*/  F2FP.SATFINITE.E4M3.F32.PACK_AB_MERGE_C R31, RZ, R21, RZ ;  /* 0x00000015ff1f723e */ /* 0x002fe400048070ff */
[----:B------:R-:W-:-:S03]  /*7cc0*/  PRMT R21, RZ, 0x7610, R21 ;  /* 0x00007610ff157816 */ /* 0x000fc60000000015 */
[----:B------:R1:W-:Y:S04]  /*7cd0*/  @!P3 STG.E.U8 desc[UR20][R34.64+0x1], R31 ;  /* 0x0000011f2200b986 */ /* 0x0003e8000c101114 */
[----:B------:R-:W2:Y:S01]  /*7ce0*/  @!P2 LDG.E.U8 R21, desc[UR20][R6.64+0x8] ;  /* 0x000008140615a981 */ /* 0x000ea2000c1e1100 */
[----:B------:R-:W-:Y:S02]  /*7cf0*/  ISETP.LT.OR P3, PT, R30, 0xa, !P0 ;  /* 0x0000000a1e00780c */ /* 0x000fe40004761670 */
[----:B--2---:R-:W-:-:S04]  /*7d00*/  LOP3.LUT R21, R21, 0xff, RZ, 0xc0, !PT ;  /* 0x000000ff15157812 */ /* 0x004fc800078ec0ff */
[----:B------:R-:W-:-:S05]  /*7d10*/  F2FP.F16.E4M3.UNPACK_B R21, R21 ;  /* 0x00000015ff15723e */ /* 0x000fca00020006ff */
[----:B------:R-:W-:Y:S01]  /*7d20*/  HADD2.F32 R26, -RZ, R21.H0_H0 ;  /* 0x20000015ff1a7230 */ /* 0x000fe20000004100 */
[----:B------:R-:W-:-:S04]  /*7d30*/  PRMT R21, RZ, 0x7610, R21 ;  /* 0x00007610ff157816 */ /* 0x000fc80000000015 */
[----:B------:R-:W-:Y:S01]  /*7d40*/  FMUL R36, R26, R13 ;  /* 0x0000000d1a247220 */ /* 0x000fe20000400000 */
[----:B0-----:R-:W-:-:S03]  /*7d50*/  @!P2 IADD3 R26, P4, P5, R28, R38, R19 ;  /* 0x000000261c1aa210 */ /* 0x001fc60007d9e013 */
[----:B------:R-:W-:Y:S01]  /*7d60*/  FFMA R36, R177, R12, R36 ;  /* 0x0000000cb1247223 */ /* 0x000fe20000000024 */
[----:B------:R-:W-:-:S04]  /*7d70*/  @!P2 IADD3.X R27, R32, R39, R16, P4, P5 ;  /* 0x00000027201ba210 */ /* 0x000fc800027ea410 */
[----:B-1----:R-:W-:Y:S02]  /*7d80*/  F2FP.SATFINITE.E4M3.F32.PACK_AB_MERGE_C R31, RZ, R36, RZ ;  /* 0x00000024ff1f723e */ /* 0x002fe400048070ff */
[----:B------:R-:W0:Y:S03]  /*7d90*/  @!P3 LDC.64 R36, c[0x0][0x5c0] ;  /* 0x00017000ff24bb82 */ /* 0x000e260000000a00 */
[----:B------:R1:W-:Y:S04]  /*7da0*/  @!P2 STG.E.U8 desc[UR20][R26.64+0x8], R31 ;  /* 0x0000081f1a00a986 */ /* 0x0003e8000c101114 */
[----:B------:R-:W2:Y:S01]  /*7db0*/  @!P3 LDG.E.U8 R21, desc[UR20][R6.64+0x9] ;  /* 0x000009140615b981 */ /* 0x000ea2000c1e1100 */
[----:B------:R-:W-:-:S13]  /*7dc0*/  ISETP.LT.OR P2, PT, R30, 0x9, !P1 ;  /* 0x000000091e00780c */ /* 0x000fda0004f41670 */
[----:B------:R-:W3:Y:S01]  /*7dd0*/  @!P2 LDC.64 R40, c[0x0][0x5c0] ;  /* 0x00017000ff28ab82 */ /* 0x000ee20000000a00 */
[----:B--2---:R-:W-:-:S04]  /*7de0*/  LOP3.LUT R21, R21, 0xff, RZ, 0xc0, !PT ;  /* 0x000000ff15157812 */ /* 0x004fc800078ec0ff */
[----:B------:R-:W-:-:S05]  /*7df0*/  F2FP.F16.E4M3.UNPACK_B R21, R21 ;  /* 0x00000015ff15723e */ /* 0x000fca00020006ff */
[----:B------:R-:W-:-:S05]  /*7e00*/  HADD2.F32 R34, -RZ, R21.H0_H0 ;  /* 0x20000015ff227230 */ /* 0x000fca0000004100 */
[----:B------:R-:W-:Y:S01]  /*7e10*/  FMUL R21, R34, R13 ;  /* 0x0000000d22157220 */ /* 0x000fe20000400000 */
[----:B0-----:R-:W-:-:S03]  /*7e20*/  @!P3 IADD3 R34, P4, P5, R28, R36, R19 ;  /* 0x000000241c22b210 */ /* 0x001fc60007d9e013 */
[----:B------:R-:W-:Y:S01]  /*7e30*/  FFMA R21, R172, R12, R21 ;  /* 0x0000000cac157223 */ /* 0x000fe20000000015 */
[----:B------:R-:W-:-:S04]  /*7e40*/  @!P3 IADD3.X R35, R32, R37, R16, P4, P5 ;  /* 0x000000252023b210 */ /* 0x000fc800027ea410 */
[----:B-1----:R-:W-:Y:S02]  /*7e50*/  F2FP.SATFINITE.E4M3.F32.PACK_AB_MERGE_C R31, RZ, R21, RZ ;  /* 0x00000015ff1f723e */ /* 0x002fe400048070ff */
[----:B------:R-:W-:-:S03]  /*7e60*/  PRMT R21, RZ, 0x7610, R21 ;  /* 0x00007610ff157816 */ /* 0x000fc60000000015 */
[----:B------:R0:W-:Y:S04]  /*7e70*/  @!P3 STG.E.U8 desc[UR20][R34.64+0x9], R31 ;  /* 0x0000091f2200b986 */ /* 0x0001e8000c101114 */
[----:B------:R-:W2:Y:S01]  /*7e80*/  @!P2 LDG.E.U8 R21, desc[UR20][R24.64+0x8] ;  /* 0x000008141815a981 */ /* 0x000ea2000c1e1100 */
[----:B------:R-:W-:Y:S02]  /*7e90*/  @!P2 IADD3 R27, P4, P5, R19, R28, R18 ;  /* 0x0000001c131ba210 */ /* 0x000fe40007d9e012 */
[----:B------:R-:W-:Y:S02]  /*7ea0*/  ISETP.LT.OR P3, PT, R30, 0xa, !P1 ;  /* 0x0000000a1e00780c */ /* 0x000fe40004f61670 */
[----:B------:R-:W-:Y:S02]  /*7eb0*/  @!P2 IADD3.X R38, R16, R32, R15, P4, P5 ;  /* 0x000000201026a210 */ /* 0x000fe400027ea40f */
[----:B--2---:R-:W-:-:S04]  /*7ec0*/  LOP3.LUT R21, R21, 0xff, RZ, 0xc0, !PT ;  /* 0x000000ff15157812 */ /* 0x004fc800078ec0ff */
[----:B------:R-:W-:-:S05]  /*7ed0*/  F2FP.F16.E4M3.UNPACK_B R21, R21 ;  /* 0x00000015ff15723e */ /* 0x000fca00020006ff */
[----:B------:R-:W-:Y:S01]  /*7ee0*/  HADD2.F32 R26, -RZ, R21.H0_H0 ;  /* 0x20000015ff1a7230 */ /* 0x000fe20000004100 */
[----:B------:R-:W-:-:S04]  /*7ef0*/  PRMT R21, RZ, 0x7610, R21 ;  /* 0x00007610ff157816 */ /* 0x000fc80000000015 */
[----:B------:R-:W-:Y:S01]  /*7f00*/  FMUL R36, R26, R13 ;  /* 0x0000000d1a247220 */ /* 0x000fe20000400000 */
[----:B---3--:R-:W-:-:S03]  /*7f10*/  @!P2 IADD3 R26, P4, R27, R40, RZ ;  /* 0x000000281b1aa210 */ /* 0x008fc60007f9e0ff */
[----:B------:R-:W-:Y:S02]  /*7f20*/  FFMA R36, R175, R12, R36 ;  /* 0x0000000caf247223 */ /* 0x000fe40000000024 */
[----:B------:R-:W-:Y:S02]  /*7f30*/  @!P2 IMAD.X R27, R38, 0x1, R41, P4 ;  /* 0x00000001261ba824 */ /* 0x000fe400020e0629 */
[----:B------:R-:W1:Y:S01]  /*7f40*/  @!P3 LDC.64 R38, c[0x0][0x5c0] ;  /* 0x00017000ff26bb82 */ /* 0x000e620000000a00 */
[----:B0-----:R-:W-:-:S05]  /*7f50*/  F2FP.SATFINITE.E4M3.F32.PACK_AB_MERGE_C R31, RZ, R36, RZ ;  /* 0x00000024ff1f723e */ /* 0x001fca00048070ff */
        /* <DEDUP_REMOVED lines=9> */
[----:B-1----:R-:W-:-:S03]  /*7ff0*/  @!P3 IADD3 R34, P4, R35, R38, RZ ;  /* 0x000000262322b210 */ /* 0x002fc60007f9e0ff */
[----:B------:R-:W-:Y:S02]  /*8000*/  FFMA R21, R166, R12, R21 ;  /* 0x0000000ca6157223 */ /* 0x000fe40000000015 */
[----:B------:R-:W-:Y:S02]  /*8010*/  @!P3 IMAD.X R35, R36, 0x1, R39, P4 ;  /* 0x000000012423b824 */ /* 0x000fe400020e0627 */
[----:B------:R-:W1:Y:S01]  /*8020*/  @!P2 LDC.64 R38, c[0x0][0x5c0] ;  /* 0x00017000ff26ab82 */ /* 0x000e620000000a00 */
[----:B0-----:R-:W-:Y:S02]  /*8030*/  F2FP.SATFINITE.E4M3.F32.PACK_AB_MERGE_C R31, RZ, R21, RZ ;  /* 0x00000015ff1f723e */ /* 0x001fe400048070ff */
        /* <DEDUP_REMOVED lines=9> */
[----:B-1----:R-:W-:-:S03]  /*80d0*/  @!P2 IADD3 R26, P4, P5, R28, R38, R19 ;  /* 0x000000261c1aa210 */ /* 0x002fc60007d9e013 */
[----:B------:R-:W-:Y:S01]  /*80e0*/  FFMA R36, R171, R12, R36 ;  /* 0x0000000cab247223 */ /* 0x000fe20000000024 */
[----:B------:R-:W-:-:S04]  /*80f0*/  @!P2 IADD3.X R27, R32, R39, R16, P4, P5 ;  /* 0x00000027201ba210 */ /* 0x000fc800027ea410 */
[----:B0-----:R-:W-:Y:S02]  /*8100*/  F2FP.SATFINITE.E4M3.F32.PACK_AB_MERGE_C R31, RZ, R36, RZ ;  /* 0x00000024ff1f723e */ /* 0x001fe400048070ff */
        /* <DEDUP_REMOVED lines=268> */
[----:B------:R-:W-:Y:S04]  /*91d0*/  @!P3 STG.E.U8 desc[UR20][R34.64+0x31], R31 ;  /* 0x0000311f2200b986 */ /* 0x000fe8000c101114 */
        /* <DEDUP_REMOVED lines=10> */
[----:B------:R-:W-:Y:S02]  /*9280*/  F2FP.SATFINITE.E4M3.F32.PACK_AB_MERGE_C R23, RZ, R36, RZ ;  /* 0x00000024ff17723e */ /* 0x000fe400048070ff */
[----:B------:R-:W0:Y:S03]  /*9290*/  @!P0 LDC.64 R36, c[0x0][0x5c0] ;  /* 0x00017000ff248b82 */ /* 0x000e260000000a00 */
[----:B------:R1:W-:Y:S04]  /*92a0*/  @!P2 STG.E.U8 desc[UR20][R26.64+0x38], R23 ;  /* 0x000038171a00a986 */ /* 0x0003e8000c101114 */
[----:B------:R2:W3:Y:S01]  /*92b0*/  @!P0 LDG.E.U8 R21, desc[UR20][R6.64+0x39] ;  /* 0x0000391406158981 */ /* 0x0004e2000c1e1100 */
[----:B------:R-:W-:-:S02]  /*92c0*/  ISETP.LT.OR P2, PT, R30, 0x39, !P1 ;  /* 0x000000391e00780c */ /* 0x000fc40004f41670 */
[----:B--2---:R-:W-:-:S11]  /*92d0*/  PRMT R6, RZ, 0x7610, R6 ;  /* 0x00007610ff067816 */ /* 0x004fd60000000006 */
[----:B-1----:R-:W1:Y:S01]  /*92e0*/  @!P2 LDC.64 R26, c[0x0][0x5c0] ;  /* 0x00017000ff1aab82 */ /* 0x002e620000000a00 */
[----:B---3--:R-:W-:-:S04]  /*92f0*/  LOP3.LUT R21, R21, 0xff, RZ, 0xc0, !PT ;  /* 0x000000ff15157812 */ /* 0x008fc800078ec0ff */
        /* <DEDUP_REMOVED lines=9> */
[----:B------:R-:W-:Y:S01]  /*9390*/  @!P2 IADD3 R7, P0, P3, R19, R28, R18 ;  /* 0x0000001c1307a210 */ /* 0x000fe20007b1e012 */
[----:B------:R-:W-:Y:S01]  /*93a0*/  BSSY B1, `(.L_x_37) ;  /* 0x000000f000017945 */ /* 0x000fe20003800000 */
[----:B------:R-:W-:Y:S02]  /*93b0*/  ISETP.LT.OR P1, PT, R30, 0x3a, !P1 ;  /* 0x0000003a1e00780c */ /* 0x000fe40004f21670 */
[----:B0-----:R-:W-:Y:S02]  /*93c0*/  PRMT R21, RZ, 0x7610, R21 ;  /* 0x00007610ff157816 */ /* 0x001fe40000000015 */
[----:B--2---:R-:W-:-:S04]  /*93d0*/  LOP3.LUT R6, R6, 0xff, RZ, 0xc0, !PT ;  /* 0x000000ff06067812 */ /* 0x004fc800078ec0ff */
[----:B------:R-:W-:-:S05]  /*93e0*/  F2FP.F16.E4M3.UNPACK_B R6, R6 ;  /* 0x00000006ff06723e */ /* 0x000fca00020006ff */
[----:B------:R-:W-:-:S05]  /*93f0*/  HADD2.F32 R6, -RZ, R6.H0_H0 ;  /* 0x20000006ff067230 */ /* 0x000fca0000004100 */
[----:B------:R-:W-:Y:S01]  /*9400*/  FMUL R22, R6, R13 ;  /* 0x0000000d06167220 */ /* 0x000fe20000400000 */
[----:B-1----:R-:W-:Y:S02]  /*9410*/  @!P2 IADD3 R6, P4, R7, R26, RZ ;  /* 0x0000001a0706a210 */ /* 0x002fe40007f9e0ff */
[----:B------:R-:W-:Y:S01]  /*9420*/  @!P2 IADD3.X R26, R16, R32, R15, P0, P3 ;  /* 0x00000020101aa210 */ /* 0x000fe200007e640f */
[----:B------:R-:W-:-:S04]  /*9430*/  FFMA R22, R121, R12, R22 ;  /* 0x0000000c79167223 */ /* 0x000fc80000000016 */
[----:B------:R-:W-:Y:S01]  /*9440*/  @!P2 IMAD.X R7, R26, 0x1, R27, P4 ;  /* 0x000000011a07a824 */ /* 0x000fe200020e061b */
[----:B------:R-:W-:-:S05]  /*9450*/  F2FP.SATFINITE.E4M3.F32.PACK_AB_MERGE_C R23, RZ, R22, RZ ;  /* 0x00000016ff17723e */ /* 0x000fca00048070ff */
[----:B------:R0:W-:Y:S01]  /*9460*/  @!P2 STG.E.U8 desc[UR20][R6.64+0x38], R23 ;  /* 0x000038170600a986 */ /* 0x0001e2000c101114 */
[----:B------:R-:W-:Y:S05]  /*9470*/  @P1 BRA `(.L_x_38) ;  /* 0x0000000000041947 */ /* 0x000fea0003800000 */
[----:B------:R1:W5:Y:S02]  /*9480*/  LDG.E.U8 R21, desc[UR20][R24.64+0x39] ;  /* 0x0000391418157981 */ /* 0x000364000c1e1100 */
.L_x_38:
[----:B------:R-:W-:Y:S05]  /*9490*/  BSYNC B1 ;  /* 0x0000000000017941 */ /* 0x000fea0003800000 */
.L_x_37:
[----:B------:R-:W-:Y:S05]  /*94a0*/  @P1 BRA `(.L_x_39) ;  /* 0x0000003c00401947 */ /* 0x000fea0003800000 */
[----:B-----5:R-:W-:Y:S01]  /*94b0*/  LOP3.LUT R21, R21, 0xff, RZ, 0xc0, !PT ;  /* 0x000000ff15157812 */ /* 0x020fe200078ec0ff */
[----:B------:R-:W-:Y:S01]  /*94c0*/  ULDC.64 UR6, c[0x0][0x5c0] ;  /* 0x0001700000067ab9 */ /* 0x000fe20000000a00 */
[----:B------:R-:W-:Y:S02]  /*94d0*/  IADD3 R28, P0, P1, R19, R28, R18 ;  /* 0x0000001c131c7210 */ /* 0x000fe4000791e012 */
[----:B------:R-:W-:Y:S02]  /*94e0*/  F2FP.F16.E4M3.UNPACK_B R21, R21 ;  /* 0x00000015ff15723e */ /* 0x000fe400020006ff */
[----:B------:R-:W-:-:S03]  /*94f0*/  IADD3.X R32, R16, R32, R15, P0, P1 ;  /* 0x0000002010207210 */ /* 0x000fc600007e240f */
[----:B0-----:R-:W-:-:S05]  /*9500*/  HADD2.F32 R6, -RZ, R21.H0_H0 ;  /* 0x20000015ff067230 */ /* 0x001fca0000004100 */
[----:B------:R-:W-:Y:S01]  /*9510*/  FMUL R7, R6, R13 ;  /* 0x0000000d06077220 */ /* 0x000fe20000400000 */
[----:B------:R-:W-:-:S03]  /*9520*/  IADD3 R6, P0, R28, UR6, RZ ;  /* 0x000000061c067c10 */ /* 0x000fc6000ff1e0ff */
[----:B------:R-:W-:Y:S01]  /*9530*/  FFMA R120, R120, R12, R7 ;  /* 0x0000000c78787223 */ /* 0x000fe20000000007 */
[----:B------:R-:W-:-:S04]  /*9540*/  IADD3.X R7, R32, UR7, RZ, P0, !PT ;  /* 0x0000000720077c10 */ /* 0x000fc800087fe4ff */
[----:B------:R-:W-:-:S05]  /*9550*/  F2FP.SATFINITE.E4M3.F32.PACK_AB_MERGE_C R21, RZ, R120, RZ ;  /* 0x00000078ff15723e */ /* 0x000fca00048070ff */
[----:B------:R3:W-:Y:S01]  /*9560*/  STG.E.U8 desc[UR20][R6.64+0x39], R21 ;  /* 0x0000391506007986 */ /* 0x0007e2000c101114 */
[----:B------:R-:W-:Y:S05]  /*9570*/  BRA `(.L_x_39) ;  /* 0x0000003c000c7947 */ /* 0x000fea0003800000 */
.L_x_36:
[----:B------:R-:W-:Y:S01]  /*9580*/  ISETP.GE.AND P0, PT, R31, 0x9, PT ;  /* 0x000000091f00780c */ /* 0x000fe20003f06270 */
[----:B------:R0:W-:Y:S01]  /*9590*/  STL.64 [R1+0x40], R158 ;  /* 0x0000409e01007387 */ /* 0x0001e20000100a00 */
[----:B------:R-:W-:Y:S01]  /*95a0*/  LOP3.LUT R11, R11, 0xffffefff, RZ, 0xc0, !PT ;  /* 0xffffefff0b0b7812 */ /* 0x000fe200078ec0ff */
[-C--:B--2---:R-:W-:Y:S01]  /*95b0*/  FMUL R137, R137, R12.reuse ;  /* 0x0000000c89897220 */ /* 0x084fe20000400000 */
[C---:B------:R-:W-:Y:S01]  /*95c0*/  ISETP.LT.OR P4, PT, R30.reuse, 0x1, !P0 ;  /* 0x000000011e00780c */ /* 0x040fe20004781670 */
[----:B------:R1:W-:Y:S01]  /*95d0*/  STL.64 [R1+0x38], R154 ;  /* 0x0000389a01007387 */ /* 0x0003e20000100a00 */
[----:B------:R-:W-:Y:S01]  /*95e0*/  ISETP.LT.OR P3, PT, R30, 0x2, !P0 ;  /* 0x000000021e00780c */ /* 0x000fe20004761670 */
[-C--:B------:R-:W-:Y:S01]  /*95f0*/  FMUL R128, R128, R12.reuse ;  /* 0x0000000c80807220 */ /* 0x080fe20000400000 */
[C---:B------:R-:W-:Y:S01]  /*9600*/  ISETP.LT.OR P1, PT, R30.reuse, 0x9, !P0 ;  /* 0x000000091e00780c */ /* 0x040fe20004721670 */
[----:B------:R2:W-:Y:S01]  /*9610*/  STL.64 [R1+0x30], R150 ;  /* 0x0000309601007387 */ /* 0x0005e20000100a00 */
[----:B------:R-:W-:Y:S01]  /*9620*/  ISETP.LT.OR P6, PT, R30, 0xa, !P0 ;  /* 0x0000000a1e00780c */ /* 0x000fe200047c1670 */
[-C--:B------:R-:W-:Y:S01]  /*9630*/  FMUL R123, R123, R12.reuse ;  /* 0x0000000c7b7b7220 */ /* 0x080fe20000400000 */
[----:B------:R-:W-:Y:S01]  /*9640*/  LOP3.LUT R29, R29, 0xfffffffd, RZ, 0xc0, !PT ;  /* 0xfffffffd1d1d7812 */ /* 0x000fe200078ec0ff */
[----:B------:R3:W-:Y:S01]  /*9650*/  STL.64 [R1+0x28], R134 ;  /* 0x0000288601007387 */ /* 0x0007e20000100a00 */
[----:B------:R-:W-:Y:S01]  /*9660*/  LOP3.LUT R33, R33, 0xfffffdff, RZ, 0xc0, !PT ;  /* 0xfffffdff21217812 */ /* 0x000fe200078ec0ff */
[----:B------:R-:W-:Y:S01]  /*9670*/  FMUL R103, R204, R12 ;  /* 0x0000000ccc677220 */ /* 0x000fe20000400000 */
[----:B------:R-:W-:Y:S01]  /*9680*/  F2FP.SATFINITE.E4M3.F32.PACK_AB_MERGE_C R137, RZ, R137, RZ ;  /* 0x00000089ff89723e */ /* 0x000fe200048070ff */
[----:B------:R-:W4:Y:S01]  /*9690*/  @!P4 LDC.64 R6, c[0x0][0x5c0] ;  /* 0x00017000ff06cb82 */ /* 0x000f220000000a00 */
[----:B------:R-:W-:Y:S01]  /*96a0*/  @P4 LOP3.LUT R11, R11, 0x1000, RZ, 0xfc, !PT ;  /* 0x000010000b0b4812 */ /* 0x000fe200078efcff */
[----:B------:R3:W-:Y:S01]  /*96b0*/  STL.64 [R1+0x20], R22 ;  /* 0x0000201601007387 */ /* 0x0007e20000100a00 */
[----:B------:R-:W-:Y:S01]  /*96c0*/  F2FP.SATFINITE.E4M3.F32.PACK_AB_MERGE_C R128, RZ, R128, RZ ;  /* 0x00000080ff80723e */ /* 0x000fe200048070ff */
[-C--:B------:R-:W-:Y:S01]  /*96d0*/  FMUL R143, R143, R12.reuse ;  /* 0x0000000c8f8f7220 */ /* 0x080fe20000400000 */
[----:B------:R-:W-:Y:S01]  /*96e0*/  LOP3.LUT R11, R11, 0xfffffffb, RZ, 0xc0, !PT ;  /* 0xfffffffb0b0b7812 */ /* 0x000fe200078ec0ff */
[----:B------:R3:W-:Y:S01]  /*96f0*/  STL.64 [R1+0x18], R120 ;  /* 0x0000187801007387 */ /* 0x0007e20000100a00 */
[----:B------:R-:W-:Y:S01]  /*9700*/  @P6 LOP3.LUT R29, R29, 0x2, RZ, 0xfc, !PT ;  /* 0x000000021d1d6812 */ /* 0x000fe200078efcff */
[----:B------:R-:W0:Y:S01]  /*9710*/  @!P3 LDC.64 R24, c[0x0][0x5c0] ;  /* 0x00017000ff18bb82 */ /* 0x000e220000000a00 */
[----:B------:R-:W-:Y:S01]  /*9720*/  F2FP.SATFINITE.E4M3.F32.PACK_AB_MERGE_C R123, RZ, R123, RZ ;  /* 0x0000007bff7b723e */ /* 0x000fe200048070ff */
[----:B------:R3:W-:Y:S01]  /*9730*/  STL.64 [R1+0x10], R8 ;  /* 0x0000100801007387 */ /* 0x0007e20000100a00 */
[----:B------:R-:W-:Y:S01]  /*9740*/  LOP3.LUT R29, R29, 0xffffffef, RZ, 0xc0, !PT ;  /* 0xffffffef1d1d7812 */ /* 0x000fe200078ec0ff */
[----:B------:R-:W-:Y:S01]  /*9750*/  FMUL R202, R202, R12 ;  /* 0x0000000ccaca7220 */ /* 0x000fe20000400000 */
[----:B------:R-:W-:Y:S01]  /*9760*/  F2FP.SATFINITE.E4M3.F32.PACK_AB_MERGE_C R103, RZ, R103, RZ ;  /* 0x00000067ff67723e */ /* 0x000fe200048070ff */
[----:B------:R3:W-:Y:S01]  /*9770*/  STL.64 [R1+0x8], R4 ;  /* 0x0000080401007387 */ /* 0x0007e20000100a00 */
[----:B------:R-:W-:Y:S01]  /*9780*/  F2FP.SATFINITE.E4M3.F32.PACK_AB_MERGE_C R143, RZ, R143, RZ ;  /* 0x0000008fff8f723e */ /* 0x000fe200048070ff */
[----:B------:R-:W1:Y:S01]  /*9790*/  @!P1 LDC.64 R26, c[0x0][0x5c0] ;  /* 0x00017000ff1a9b82 */ /* 0x000e620000000a00 */
[----:B------:R-:W-:Y:S01]  /*97a0*/  F2FP.SATFINITE.E4M3.F32.PACK_AB_MERGE_C R202, RZ, R202, RZ ;  /* 0x000000caffca723e */ /* 0x000fe200048070ff */
[----:B------:R3:W-:Y:S01]  /*97b0*/  STL.64 [R1], R2 ;  /* 0x0000000201007387 */ /* 0x0007e20000100a00 */
[-C--:B------:R-:W-:Y:S01]  /*97c0*/  FMUL R201, R201, R12.reuse ;  /* 0x0000000cc9c97220 */ /* 0x080fe20000400000 */
[-C--:B------:R-:W-:Y:S01]  /*97d0*/  FMUL R111, R186, R12.reuse ;  /* 0x0000000cba6f7220 */ /* 0x080fe20000400000 */
[-C--:B------:R-:W-:Y:S01]  /*97e0*/  FMUL R195, R195, R12.reuse ;  /* 0x0000000cc3c37220 */ /* 0x080fe20000400000 */
[-C--:B------:R-:W-:Y:S01]  /*97f0*/  FMUL R184, R184, R12.reuse ;  /* 0x0000000cb8b87220 */ /* 0x080fe20000400000 */
[----:B------:R-:W-:Y:S01]  /*9800*/  FMUL R168, R168, R12 ;  /* 0x0000000ca8a87220 */ /* 0x000fe20000400000 */
[----:B----4-:R-:W-:Y:S01]  /*9810*/  @!P4 IADD3 R98, P2, P5, R28, R6, R18 ;  /* 0x000000061c62c210 */ /* 0x010fe20007d5e012 */
[-C--:B------:R-:W-:Y:S01]  /*9820*/  FMUL R173, R173, R12.reuse ;  /* 0x0000000cadad7220 */ /* 0x080fe20000400000 */
[----:B------:R-:W-:Y:S01]  /*9830*/  F2FP.SATFINITE.E4M3.F32.PACK_AB_MERGE_C R201, RZ, R201, RZ ;  /* 0x000000c9ffc9723e */ /* 0x000fe200048070ff */
[----:B------:R-:W-:Y:S01]  /*9840*/  FMUL R164, R164, R12 ;  /* 0x0000000ca4a47220 */ /* 0x000fe20000400000 */
[----:B------:R-:W-:-:S02]  /*9850*/  @!P4 IADD3.X R99, R32, R7, R15, P2, P5 ;  /* 0x000000072063c210 */ /* 0x000fc400017ea40f */
[----:B------:R-:W4:Y:S01]  /*9860*/  @!P6 LDC.64 R6, c[0x0][0x5c0] ;  /* 0x00017000ff06eb82 */ /* 0x000f220000000a00 */
[----:B------:R-:W-:Y:S02]  /*9870*/  ISETP.LT.OR P4, PT, R30, 0x11, !P0 ;  /* 0x000000111e00780c */ /* 0x000fe40004781670 */
[--C-:B0-----:R-:W-:Y:S02]  /*9880*/  @!P3 IADD3 R100, P2, P5, R28, R24, R18.reuse ;  /* 0x000000181c64b210 */ /* 0x101fe40007d5e012 */
[----:B------:R-:W-:Y:S02]  /*9890*/  F2FP.SATFINITE.E4M3.F32.PACK_AB_MERGE_C R111, RZ, R111, RZ ;  /* 0x0000006fff6f723e */ /* 0x000fe400048070ff */
[----:B------:R-:W-:Y:S02]  /*98a0*/  @!P3 IADD3.X R101, R32, R25, R15, P2, P5 ;  /* 0x000000192065b210 */ /* 0x000fe400017ea40f */
[----:B------:R-:W-:Y:S02]  /*98b0*/  F2FP.SATFINITE.E4M3.F32.PACK_AB_MERGE_C R195, RZ, R195, RZ ;  /* 0x000000c3ffc3723e */ /* 0x000fe400048070ff */
[----:B-1----:R-:W-:-:S02]  /*98c0*/  @!P1 IADD3 R106, P2, P5, R28, R26, R18 ;  /* 0x0000001a1c6a9210 */ /* 0x002fc40007d5e012 */
[----:B------:R-:W-:Y:S02]  /*98d0*/  F2FP.SATFINITE.E4M3.F32.PACK_AB_MERGE_C R184, RZ, R184, RZ ;  /* 0x000000b8ffb8723e */ /* 0x000fe400048070ff */
[----:B------:R-:W-:Y:S02]  /*98e0*/  @!P1 IADD3.X R107, R32, R27, R15, P2, P5 ;  /* 0x0000001b206b9210 */ /* 0x000fe400017ea40f */
[----:B------:R-:W-:Y:S02]  /*98f0*/  @P4 LOP3.LUT R29, R29, 0x10, RZ, 0xfc, !PT ;  /* 0x000000101d1d4812 */ /* 0x000fe400078efcff */
[----:B------:R-:W-:Y:S02]  /*9900*/  F2FP.SATFINITE.E4M3.F32.PACK_AB_MERGE_C R173, RZ, R173, RZ ;  /* 0x000000adffad723e */ /* 0x000fe400048070ff */
[----:B------:R-:W-:Y:S02]  /*9910*/  LOP3.LUT R29, R29, 0xffffffdf, RZ, 0xc0, !PT ;  /* 0xffffffdf1d1d7812 */ /* 0x000fe400078ec0ff */
[----:B----4-:R-:W-:-:S04]  /*9920*/  @!P6 IADD3 R108, P2, P5, R28, R6, R18 ;  /* 0x000000061c6ce210 */ /* 0x010fc80007d5e012 */
[----:B------:R-:W-:Y:S02]  /*9930*/  @!P6 IADD3.X R109, R32, R7, R15, P2, P5 ;  /* 0x00000007206de210 */ /* 0x000fe400017ea40f */
[----:B------:R-:W0:Y:S02]  /*9940*/  @!P4 LDC.64 R6, c[0x0][0x5c0] ;  /* 0x00017000ff06cb82 */ /* 0x000e240000000a00 */
[----:B0-----:R-:W-:-:S04]  /*9950*/  @!P4 IADD3 R118, P2, P5, R28, R6, R18 ;  /* 0x000000061c76c210 */ /* 0x001fc80007d5e012 */
[----:B------:R-:W-:Y:S02]  /*9960*/  @!P4 IADD3.X R119, R32, R7, R15, P2, P5 ;  /* 0x000000072077c210 */ /* 0x000fe400017ea40f */
[----:B------:R-:W-:-:S13]  /*9970*/  ISETP.LT.OR P4, PT, R30, 0x12, !P0 ;  /* 0x000000121e00780c */ /* 0x000fda0004781670 */
[----:B------:R-:W0:Y:S01]  /*9980*/  @!P4 LDC.64 R6, c[0x0][0x5c0] ;  /* 0x00017000ff06cb82 */ /* 0x000e220000000a00 */
[----:B------:R-:W-:-:S04]  /*9990*/  @P4 LOP3.LUT R29, R29, 0x20, RZ, 0xfc, !PT ;  /* 0x000000201d1d4812 */ /* 0x000fc800078efcff */
[----:B------:R-:W-:Y:S02]  /*99a0*/  LOP3.LUT R29, R29, 0xffffffbf, RZ, 0xc0, !PT ;  /* 0xffffffbf1d1d7812 */ /* 0x000fe400078ec0ff */
        /* <DEDUP_REMOVED lines=62> */
[----:B------:R-:W-:-:S04]  /*9d90*/  ISETP.GE.AND P0, PT, R31, 0x81, PT ;  /* 0x000000811f00780c */ /* 0x000fc80003f06270 */
        /* <DEDUP_REMOVED lines=92> */
[----:B------:R-:W-:Y:S02]  /*a360*/  @P4 LOP3.LUT R33, R33, 0x800, RZ, 0xfc, !PT ;  /* 0x0000080021214812 */ /* 0x000fe400078efcff */
[----:B0-----:R-:W-:-:S04]  /*a370*/  @!P4 IADD3 R214, P0, P2, R28, R6, R17 ;  /* 0x000000061cd6c210 */ /* 0x001fc80007a1e011 */
[----:B------:R-:W-:Y:S02]  /*a380*/  @!P4 IADD3.X R215, R32, R7, R14, P0, P2 ;  /* 0x0000000720d7c210 */ /* 0x000fe400007e440e */
[----:B------:R-:W-:-:S04]  /*a390*/  ISETP.GE.AND P2, PT, R31, 0x101, PT ;  /* 0x000001011f00780c */ /* 0x000fc80003f46270 */
[----:B------:R-:W-:-:S09]  /*a3a0*/  ISETP.LT.OR P4, PT, R30, 0x1, !P2 ;  /* 0x000000011e00780c */ /* 0x000fd20005781670 */
[----:B------:R-:W-:-:S04]  /*a3b0*/  @P2 LOP3.LUT R11, R11, 0x40, RZ, 0xfc, !PT ;  /* 0x000000400b0b2812 */ /* 0x000fc800078efcff */
[----:B------:R-:W0:Y:S01]  /*a3c0*/  @!P4 LDC.64 R6, c[0x0][0x5c0] ;  /* 0x00017000ff06cb82 */ /* 0x000e220000000a00 */
[----:B------:R-:W-:Y:S02]  /*a3d0*/  LOP3.LUT R11, R11, 0xfffffbff, RZ, 0xc0, !PT ;  /* 0xfffffbff0b0b7812 */ /* 0x000fe400078ec0ff */
[----:B0-----:R-:W-:-:S04]  /*a3e0*/  @!P4 IADD3 R216, P0, P5, R28, R6, R19 ;  /* 0x000000061cd8c210 */ /* 0x001fc80007d1e013 */
[----:B------:R-:W-:Y:S02]  /*a3f0*/  @!P4 IADD3.X R217, R32, R7, R16, P0, P5 ;  /* 0x0000000720d9c210 */ /* 0x000fe400007ea410 */
[----:B------:R-:W-:-:S13]  /*a400*/  ISETP.LT.OR P4, PT, R30, 0x2, !P2 ;  /* 0x000000021e00780c */ /* 0x000fda0005781670 */
[----:B------:R-:W0:Y:S02]  /*a410*/  @!P4 LDC.64 R6, c[0x0][0x5c0] ;  /* 0x00017000ff06cb82 */ /* 0x000e240000000a00 */
        /* <DEDUP_REMOVED lines=23> */
[----:B------:R-:W2:Y:S02]  /*a590*/  @!P4 LDC.64 R6, c[0x0][0x5c0] ;  /* 0x00017000ff06cb82 */ /* 0x000ea40000000a00 */
[----:B--2---:R-:W-:-:S04]  /*a5a0*/  @!P4 IADD3 R150, P0, P5, R28, R6, R19 ;  /* 0x000000061c96c210 */ /* 0x004fc80007d1e013 */
[----:B------:R-:W-:Y:S02]  /*a5b0*/  @!P4 IADD3.X R151, R32, R7, R16, P0, P5 ;  /* 0x000000072097c210 */ /* 0x000fe400007ea410 */
[----:B------:R-:W-:-:S13]  /*a5c0*/  ISETP.LT.OR P4, PT, R30, 0x21, !P2 ;  /* 0x000000211e00780c */ /* 0x000fda0005781670 */
[----:B------:R-:W3:Y:S02]  /*a5d0*/  @!P4 LDC.64 R6, c[0x0][0x5c0] ;  /* 0x00017000ff06cb82 */ /* 0x000ee40000000a00 */
[----:B---3--:R-:W-:-:S04]  /*a5e0*/  @!P4 IADD3 R134, P0, P5, R28, R6, R19 ;  /* 0x000000061c86c210 */ /* 0x008fc80007d1e013 */
        /* <DEDUP_REMOVED lines=21> */
[----:B------:R-:W-:-:S04]  /*a740*/  ISETP.GE.AND P0, PT, R31, 0x89, PT ;  /* 0x000000891f00780c */ /* 0x000fc80003f06270 */
[----:B------:R-:W-:-:S13]  /*a750*/  ISETP.LT.OR P2, PT, R30, 0x1, !P0 ;  /* 0x000000011e00780c */ /* 0x000fda0004741670 */
[----:B------:R-:W-:Y:S02]  /*a760*/  @!P2 IADD3 R89, P5, P6, R17, R28, R18 ;  /* 0x0000001c1159a210 */ /* 0x000fe40007ebe012 */
[----:B------:R-:W-:Y:S02]  /*a770*/  @P2 LOP3.LUT R29, R29, 0x8000000, RZ, 0xfc, !PT ;  /* 0x080000001d1d2812 */ /* 0x000fe400078efcff */
[----:B------:R-:W-:Y:S02]  /*a780*/  @!P2 IADD3.X R88, R14, R32, R15, P5, P6 ;  /* 0x000000200e58a210 */ /* 0x000fe40002fec40f */
[----:B------:R-:W-:Y:S02]  /*a790*/  ISETP.LT.OR P2, PT, R30, 0x2, !P0 ;  /* 0x000000021e00780c */ /* 0x000fe40004741670 */
[----:B------:R-:W-:-:S11]  /*a7a0*/  LOP3.LUT R29, R29, 0xfbffffff, RZ, 0xc0, !PT ;  /* 0xfbffffff1d1d7812 */ /* 0x000fd600078ec0ff */
        /* <DEDUP_REMOVED lines=28> */
[----:B------:R-:W-:-:S04]  /*a970*/  ISETP.GE.AND P6, PT, R31, 0x1, PT ;  /* 0x000000011f00780c */ /* 0x000fc80003fc6270 */
[----:B------:R-:W-:-:S13]  /*a980*/  ISETP.LT.OR P5, PT, R30, 0x1, !P6 ;  /* 0x000000011e00780c */ /* 0x000fda00077a1670 */
[----:B------:R-:W0:Y:S02]  /*a990*/  @!P5 LDC.64 R6, c[0x0][0x5c0] ;  /* 0x00017000ff06db82 */ /* 0x000e240000000a00 */
[----:B0-----:R-:W-:-:S05]  /*a9a0*/  @!P5 IADD3 R92, P4, R28, R6, RZ ;  /* 0x000000061c5cd210 */ /* 0x001fca0007f9e0ff */
[----:B------:R-:W-:Y:S01]  /*a9b0*/  @!P5 IMAD.X R93, R32, 0x1, R7, P4 ;  /* 0x00000001205dd824 */ /* 0x000fe200020e0607 */
[----:B------:R-:W-:-:S04]  /*a9c0*/  ISETP.LT.OR P4, PT, R30, 0x1a, !P0 ;  /* 0x0000001a1e00780c */ /* 0x000fc80004781670 */
[----:B------:R0:W-:Y:S09]  /*a9d0*/  @!P5 STG.E.U8 desc[UR20][R92.64], R137 ;  /* 0x000000895c00d986 */ /* 0x0001f2000c101114 */
[----:B------:R-:W-:Y:S02]  /*a9e0*/  @!P4 IADD3 R91, P2, P5, R17, R28, R18 ;  /* 0x0000001c115bc210 */ /* 0x000fe40007d5e012 */
[----:B------:R-:W-:-:S02]  /*a9f0*/  @P4 LOP3.LUT R29, R29, 0x100000, RZ, 0xfc, !PT ;  /* 0x001000001d1d4812 */ /* 0x000fc400078efcff */
[----:B------:R-:W-:Y:S02]  /*aa00*/  @!P4 IADD3.X R90, R14, R32, R15, P2, P5 ;  /* 0x000000200e5ac210 */ /* 0x000fe400017ea40f */
[C---:B------:R-:W-:Y:S02]  /*aa10*/  ISETP.LT.OR P5, PT, R30.reuse, 0x2, !P6 ;  /* 0x000000021e00780c */ /* 0x040fe400077a1670 */
[----:B------:R-:W-:Y:S02]  /*aa20*/  ISETP.LT.OR P4, PT, R30, 0x21, !P0 ;  /* 0x000000211e00780c */ /* 0x000fe40004781670 */
[----:B------:R-:W-:-:S09]  /*aa30*/  LOP3.LUT R29, R29, 0xfff7ffff, RZ, 0xc0, !PT ;  /* 0xfff7ffff1d1d7812 */ /* 0x000fd200078ec0ff */
[----:B------:R-:W1:Y:S02]  /*aa40*/  @!P5 LDC.64 R6, c[0x0][0x5c0] ;  /* 0x00017000ff06db82 */ /* 0x000e640000000a00 */
[----:B------:R-:W-:-:S04]  /*aa50*/  @P4 LOP3.LUT R29, R29, 0x80000, RZ, 0xfc, !PT ;  /* 0x000800001d1d4812 */ /* 0x000fc800078efcff */
[----:B------:R-:W-:Y:S02]  /*aa60*/  LOP3.LUT R29, R29, 0xfffbffff, RZ, 0xc0, !PT ;  /* 0xfffbffff1d1d7812 */ /* 0x000fe400078ec0ff */
[----:B-1----:R-:W-:-:S05]  /*aa70*/  @!P5 IADD3 R6, P2, R28, R6, RZ ;  /* 0x000000061c06d210 */ /* 0x002fca0007f5e0ff */
[----:B------:R-:W-:-:S05]  /*aa80*/  @!P5 IMAD.X R7, R32, 0x1, R7, P2 ;  /* 0x000000012007d824 */ /* 0x000fca00010e0607 */
[----:B------:R-:W-:Y:S01]  /*aa90*/  @!P5 STG.E.U8 desc[UR20][R6.64+0x1], R128 ;  /* 0x000001800600d986 */ /* 0x000fe2000c101114 */
[----:B0-----:R-:W-:-:S04]  /*aaa0*/  @!P4 IADD3 R93, P2, P5, R17, R28, R18 ;  /* 0x0000001c115dc210 */ /* 0x001fc80007d5e012 */
[----:B------:R-:W-:Y:S02]  /*aab0*/  @!P4 IADD3.X R92, R14, R32, R15, P2, P5 ;  /* 0x000000200e5cc210 */ /* 0x000fe400017ea40f */
[----:B------:R-:W-:Y:S02]  /*aac0*/  LOP3.LUT P4, RZ, R11, 0x1000, RZ, 0xc0, !PT ;  /* 0x000010000bff7812 */ /* 0x000fe4000788c0ff */
[----:B------:R-:W-:-:S11]  /*aad0*/  ISETP.LT.OR P2, PT, R30, 0x22, !P0 ;  /* 0x000000221e00780c */ /* 0x000fd60004741670 */
[----:B------:R0:W-:Y:S02]  /*aae0*/  @!P4 STG.E.U8 desc[UR20][R98.64], R123 ;  /* 0x0000007b6200c986 */ /* 0x0001e4000c101114 */
[----:B------:R-:W-:Y:S02]  /*aaf0*/  @!P2 IADD3 R97, P4, P5, R17, R28, R18 ;  /* 0x0000001c1161a210 */ /* 0x000fe40007d9e012 */
[----:B------:R1:W-:Y:S01]  /*ab00*/  @!P3 STG.E.U8 desc[UR20][R100.64+0x1], R103 ;  /* 0x000001676400b986 */ /* 0x0003e2000c101114 */
[----:B------:R-:W-:Y:S02]  /*ab10*/  ISETP.LT.OR P3, PT, R30, 0x9, !P6 ;  /* 0x000000091e00780c */ /* 0x000fe40007761670 */
[----:B------:R-:W-:Y:S02]  /*ab20*/  @P2 LOP3.LUT R29, R29, 0x40000, RZ, 0xfc, !PT ;  /* 0x000400001d1d2812 */ /* 0x000fe400078efcff */
[----:B------:R-:W-:Y:S02]  /*ab30*/  @!P2 IADD3.X R96, R14, R32, R15, P4, P5 ;  /* 0x000000200e60a210 */ /* 0x000fe400027ea40f */
[----:B------:R-:W-:-:S02]  /*ab40*/  ISETP.LT.OR P2, PT, R30, 0x29, !P0 ;  /* 0x000000291e00780c */ /* 0x000fc40004741670 */
[----:B------:R-:W-:Y:S02]  /*ab50*/  LOP3.LUT R29, R29, 0xfffdffff, RZ, 0xc0, !PT ;  /* 0xfffdffff1d1d7812 */ /* 0x000fe400078ec0ff */
[----:B0-----:R-:W-:-:S03]  /*ab60*/  F2FP.SATFINITE.E4M3.F32.PACK_AB_MERGE_C R123, RZ, R164, RZ ;  /* 0x000000a4ff7b723e */ /* 0x001fc600048070ff */
[----:B------:R-:W0:Y:S06]  /*ab70*/  @!P3 LDC.64 R6, c[0x0][0x5c0] ;  /* 0x00017000ff06bb82 */ /* 0x000e2c0000000a00 */
[----:B------:R-:W-:Y:S02]  /*ab80*/  @!P2 IADD3 R95, P4, P5, R17, R28, R18 ;  /* 0x0000001c115fa210 */ /* 0x000fe40007d9e012 */
[----:B------:R-:W-:Y:S02]  /*ab90*/  @P2 LOP3.LUT R29, R29, 0x20000, RZ, 0xfc, !PT ;  /* 0x000200001d1d2812 */ /* 0x000fe400078efcff */
[----:B------:R-:W-:-:S02]  /*aba0*/  @!P2 IADD3.X R94, R14, R32, R15, P4, P5 ;  /* 0x000000200e5ea210 */ /* 0x000fc400027ea40f */
[----:B------:R-:W-:Y:S02]  /*abb0*/  ISETP.LT.OR P5, PT, R30, 0x2a, !P0 ;  /* 0x0000002a1e00780c */ /* 0x000fe400047a1670 */
[C---:B------:R-:W-:Y:S02]  /*abc0*/  LOP3.LUT P2, RZ, R29.reuse, 0x2, RZ, 0xc0, !PT ;  /* 0x000000021dff7812 */ /* 0x040fe4000784c0ff */
[----:B------:R-:W-:Y:S02]  /*abd0*/  LOP3.LUT R29, R29, 0xfffeffff, RZ, 0xc0, !PT ;  /* 0xfffeffff1d1d7812 */ /* 0x000fe400078ec0ff */
[----:B0-----:R-:W-:-:S07]  /*abe0*/  @!P3 IADD3 R104, P4, R28, R6, RZ ;  /* 0x000000061c68b210 */ /* 0x001fce0007f9e0ff */
[----:B------:R-:W-:Y:S01]  /*abf0*/  @P5 LOP3.LUT R29, R29, 0x10000, RZ, 0xfc, !PT ;  /* 0x000100001d1d5812 */ /* 0x000fe200078efcff */
[----:B------:R-:W-:-:S03]  /*ac00*/  @!P3 IMAD.X R105, R32, 0x1, R7, P4 ;  /* 0x000000012069b824 */ /* 0x000fc600020e0607 */
[----:B------:R-:W-:Y:S02]  /*ac10*/  LOP3.LUT R29, R29, 0xffff7fff, RZ, 0xc0, !PT ;  /* 0xffff7fff1d1d7812 */ /* 0x000fe400078ec0ff */
[----:B------:R0:W-:Y:S01]  /*ac20*/  @!P3 STG.E.U8 desc[UR20][R104.64+0x8], R143 ;  /* 0x0000088f6800b986 */ /* 0x0001e2000c101114 */
[----:B------:R-:W-:-:S04]  /*ac30*/  @!P5 IADD3 R99, P3, P4, R17, R28, R18 ;  /* 0x0000001c1163d210 */ /* 0x000fc80007c7e012 */
[----:B------:R-:W-:Y:S02]  /*ac40*/  @!P5 IADD3.X R98, R14, R32, R15, P3, P4 ;  /* 0x000000200e62d210 */ /* 0x000fe40001fe840f */
[C---:B------:R-:W-:Y:S02]  /*ac50*/  ISETP.LT.OR P3, PT, R30.reuse, 0xa, !P6 ;  /* 0x0000000a1e00780c */ /* 0x040fe40007761670 */
[----:B------:R-:W-:-:S11]  /*ac60*/  ISETP.LT.OR P5, PT, R30, 0x31, !P0 ;  /* 0x000000311e00780c */ /* 0x000fd600047a1670 */
[----:B------:R-:W2:Y:S02]  /*ac70*/  @!P3 LDC.64 R6, c[0x0][0x5c0] ;  /* 0x00017000ff06bb82 */ /* 0x000ea40000000a00 */
[----:B------:R-:W-:-:S04]  /*ac80*/  @P5 LOP3.LUT R29, R29, 0x8000, RZ, 0xfc, !PT ;  /* 0x000080001d1d5812 */ /* 0x000fc800078efcff */
[----:B------:R-:W-:Y:S02]  /*ac90*/  LOP3.LUT R29, R29, 0xfffffffb, RZ, 0xc0, !PT ;  /* 0xfffffffb1d1d7812 */ /* 0x000fe400078ec0ff */
[----:B--2---:R-:W-:-:S05]  /*aca0*/  @!P3 IADD3 R6, P4, R28, R6, RZ ;  /* 0x000000061c06b210 */ /* 0x004fca0007f9e0ff */
[----:B------:R-:W-:-:S05]  /*acb0*/  @!P3 IMAD.X R7, R32, 0x1, R7, P4 ;  /* 0x000000012007b824 */ /* 0x000fca00020e0607 */
[----:B------:R2:W-:Y:S01]  /*acc0*/  @!P3 STG.E.U8 desc[UR20][R6.64+0x9], R202 ;  /* 0x000009ca0600b986 */ /* 0x0005e2000c101114 */
[----:B-1----:R-:W-:-:S03]  /*acd0*/  @!P5 IADD3 R101, P3, P4, R17, R28, R18 ;  /* 0x0000001c1165d210 */ /* 0x002fc60007c7e012 */
[----:B------:R1:W-:Y:S01]  /*ace0*/  @!P1 STG.E.U8 desc[UR20][R106.64+0x8], R201 ;  /* 0x000008c96a009986 */ /* 0x0003e2000c101114 */
[----:B------:R-:W-:Y:S02]  /*acf0*/  @!P5 IADD3.X R100, R14, R32, R15, P3, P4 ;  /* 0x000000200e64d210 */ /* 0x000fe40001fe840f */
[C---:B------:R-:W-:Y:S01]  /*ad00*/  ISETP.LT.OR P5, PT, R30.reuse, 0x32, !P0 ;  /* 0x000000321e00780c */ /* 0x040fe200047a1670 */
[----:B------:R-:W-:Y:S01]  /*ad10*/  @!P2 STG.E.U8 desc[UR20][R108.64+0x9], R111 ;  /* 0x0000096f6c00a986 */ /* 0x000fe2000c101114 */
[----:B------:R-:W-:-:S11]  /*ad20*/  ISETP.LT.OR P4, PT, R30, 0x39, !P0 ;  /* 0x000000391e00780c */ /* 0x000fd60004781670 */
[--C-:B0-----:R-:W-:Y:S02]  /*ad30*/  @!P5 IADD3 R105, P1, P3, R17, R28, R18.reuse ;  /* 0x0000001c1169d210 */ /* 0x101fe40007b3e012 */
[----:B------:R-:W-:Y:S02]  /*ad40*/  @P5 LOP3.LUT R29, R29, 0x4, RZ, 0xfc, !PT ;  /* 0x000000041d1d5812 */ /* 0x000fe400078efcff */
[C-C-:B------:R-:W-:Y:S02]  /*ad50*/  @!P5 IADD3.X R104, R14.reuse, R32, R15.reuse, P1, P3 ;  /* 0x000000200e68d210 */ /* 0x140fe40000fe640f */
[----:B------:R-:W-:Y:S02]  /*ad60*/  @!P4 IADD3 R103, P1, P3, R17, R28, R18 ;  /* 0x0000001c1167c210 */ /* 0x000fe40007b3e012 */
[----:B------:R-:W-:Y:S02]  /*ad70*/  LOP3.LUT R29, R29, 0xffffbfff, RZ, 0xc0, !PT ;  /* 0xffffbfff1d1d7812 */ /* 0x000fe400078ec0ff */
[----:B------:R-:W-:-:S02]  /*ad80*/  @!P4 IADD3.X R102, R14, R32, R15, P1, P3 ;  /* 0x000000200e66c210 */ /* 0x000fc40000fe640f */
[C---:B------:R-:W-:Y:S02]  /*ad90*/  ISETP.LT.OR P1, PT, R30.reuse, 0x11, !P6 ;  /* 0x000000111e00780c */ /* 0x040fe40007721670 */
[----:B------:R-:W-:Y:S02]  /*ada0*/  @P4 LOP3.LUT R29, R29, 0x4000, RZ, 0xfc, !PT ;  /* 0x000040001d1d4812 */ /* 0x000fe400078efcff */
[----:B------:R-:W-:Y:S02]  /*adb0*/  ISETP.LT.OR P4, PT, R30, 0x3a, !P0 ;  /* 0x0000003a1e00780c */ /* 0x000fe40004781670 */
[C---:B------:R-:W-:Y:S02]  /*adc0*/  LOP3.LUT P5, RZ, R29.reuse, 0x10, RZ, 0xc0, !PT ;  /* 0x000000101dff7812 */ /* 0x040fe400078ac0ff */
[C---:B------:R-:W-:Y:S02]  /*add0*/  LOP3.LUT P2, RZ, R29.reuse, 0x20, RZ, 0xc0, !PT ;  /* 0x000000201dff7812 */ /* 0x040fe4000784c0ff */
[----:B------:R-:W-:-:S03]  /*ade0*/  LOP3.LUT R29, R29, 0xfffffff7, RZ, 0xc0, !PT ;  /* 0xfffffff71d1d7812 */ /* 0x000fc600078ec0ff */
[----:B--2---:R-:W0:Y:S04]  /*adf0*/  @!P1 LDC.64 R6, c[0x0][0x5c0] ;  /* 0x00017000ff069b82 */ /* 0x004e280000000a00 */
[----:B------:R-:W-:Y:S02]  /*ae00*/  @P4 LOP3.LUT R29, R29, 0x8, RZ, 0xfc, !PT ;  /* 0x000000081d1d4812 */ /* 0x000fe400078efcff */
[----:B0-----:R-:W-:-:S05]  /*ae10*/  @!P1 IADD3 R114, P3, R28, R6, RZ ;  /* 0x000000061c729210 */ /* 0x001fca0007f7e0ff */
[----:B------:R-:W-:-:S05]  /*ae20*/  @!P1 IMAD.X R115, R32, 0x1, R7, P3 ;  /* 0x0000000120739824 */ /* 0x000fca00018e0607 */
[----:B------:R0:W-:Y:S01]  /*ae30*/  @!P1 STG.E.U8 desc[UR20][R114.64+0x10], R195 ;  /* 0x000010c372009986 */ /* 0x0001e2000c101114 */
[----:B-1----:R-:W-:-:S04]  /*ae40*/  @!P4 IADD3 R107, P0, P1, R17, R28, R18 ;  /* 0x0000001c116bc210 */ /* 0x002fc8000791e012 */
[----:B------:R-:W-:Y:S02]  /*ae50*/  @!P4 IADD3.X R106, R14, R32, R15, P0, P1 ;  /* 0x000000200e6ac210 */ /* 0x000fe400007e240f */
[----:B------:R-:W-:Y:S02]  /*ae60*/  ISETP.LT.OR P0, PT, R30, 0x12, !P6 ;  /* 0x000000121e00780c */ /* 0x000fe40007701670 */
[----:B0-----:R-:W-:-:S11]  /*ae70*/  F2FP.SATFINITE.E4M3.F32.PACK_AB_MERGE_C R115, RZ, R168, RZ ;  /* 0x000000a8ff73723e */ /* 0x001fd600048070ff */
[----:B------:R-:W0:Y:S02]  /*ae80*/  @!P0 LDC.64 R6, c[0x0][0x5c0] ;  /* 0x00017000ff068b82 */ /* 0x000e240000000a00 */
[----:B0-----:R-:W-:-:S05]  /*ae90*/  @!P0 IADD3 R112, P1, R28, R6, RZ ;  /* 0x000000061c708210 */ /* 0x001fca0007f3e0ff */
[----:B------:R-:W-:Y:S01]  /*aea0*/  @!P0 IMAD.X R113, R32, 0x1, R7, P1 ;  /* 0x0000000120718824 */ /* 0x000fe200008e0607 */
[----:B------:R-:W-:Y:S01]  /*aeb0*/  ISETP.GE.AND P1, PT, R31, 0x109, PT ;  /* 0x000001091f00780c */ /* 0x000fe20003f26270 */
[----:B------:R-:W-:-:S03]  /*aec0*/  FMUL R7, R179, R12 ;  /* 0x0000000cb3077220 */ /* 0x000fc60000400000 */
[----:B------:R-:W-:Y:S01]  /*aed0*/  ISETP.LT.OR P4, PT, R30, 0x1, !P1 ;  /* 0x000000011e00780c */ /* 0x000fe20004f81670 */
[----:B------:R0:W-:Y:S01]  /*aee0*/  @!P0 STG.E.U8 desc[UR20][R112.64+0x11], R184 ;  /* 0x000011b870008986 */ /* 0x0001e2000c101114 */
[----:B------:R-:W-:-:S05]  /*aef0*/  F2FP.SATFINITE.E4M3.F32.PACK_AB_MERGE_C R7, RZ, R7, RZ ;  /* 0x00000007ff07723e */ /* 0x000fca00048070ff */
[----:B------:R1:W-:Y:S01]  /*af00*/  @!P5 STG.E.U8 desc[UR20][R118.64+0x10], R7 ;  /* 0x000010077600d986 */ /* 0x0003e2000c101114 */
[----:B------:R-:W-:-:S03]  /*af10*/  LOP3.LUT P5, RZ, R29, 0x40, RZ, 0xc0, !PT ;  /* 0x000000401dff7812 */ /* 0x000fc600078ac0ff */
[----:B------:R2:W-:Y:S01]  /*af20*/  @!P2 STG.E.U8 desc[UR20][R116.64+0x11], R115 ;  /* 0x000011737400a986 */ /* 0x0005e2000c101114 */
[----:B------:R-:W-:Y:S02]  /*af30*/  LOP3.LUT P2, RZ, R33, 0x200, RZ, 0xc0, !PT ;  /* 0x0000020021ff7812 */ /* 0x000fe4000784c0ff */
[----:B------:R-:W-:-:S04]  /*af40*/  @!P4 IADD3 R109, P0, P3, R19, R28, R18 ;  /* 0x0000001c136dc210 */ /* 0x000fc80007b1e012 */
[----:B------:R-:W-:Y:S02]  /*af50*/  @!P4 IADD3.X R110, R16, R32, R15, P0, P3 ;  /* 0x00000020106ec210 */ /* 0x000fe400007e640f */
[----:B------:R-:W-:-:S13]  /*af60*/  ISETP.LT.OR P4, PT, R30, 0x2, !P1 ;  /* 0x000000021e00780c */ /* 0x000fda0004f81670 */
[----:B------:R-:W-:-:S04]  /*af70*/  @!P4 IADD3 R31, P0, P3, R19, R28, R18 ;  /* 0x0000001c131fc210 */ /* 0x000fc80007b1e012 */
[----:B------:R-:W-:Y:S02]  /*af80*/  @!P4 IADD3.X R108, R16, R32, R15, P0, P3 ;  /* 0x00000020106cc210 */ /* 0x000fe400007e640f */
[----:B------:R-:W-:-:S13]  /*af90*/  ISETP.LT.OR P4, PT, R30, 0x9, !P1 ;  /* 0x000000091e00780c */ /* 0x000fda0004f81670 */
[----:B------:R-:W-:-:S04]  /*afa0*/  @!P4 IADD3 R111, P0, P3, R19, R28, R18 ;  /* 0x0000001c136fc210 */ /* 0x000fc80007b1e012 */
[----:B0-----:R-:W-:Y:S02]  /*afb0*/  @!P4 IADD3.X R112, R16, R32, R15, P0, P3 ;  /* 0x000000201070c210 */ /* 0x001fe400007e640f */
[----:B------:R-:W-:-:S13]  /*afc0*/  ISETP.LT.OR P4, PT, R30, 0xa, !P1 ;  /* 0x0000000a1e00780c */ /* 0x000fda0004f81670 */
[----:B------:R-:W-:-:S04]  /*afd0*/  @!P4 IADD3 R113, P0, P3, R19, R28, R18 ;  /* 0x0000001c1371c210 */ /* 0x000fc80007b1e012 */
[----:B------:R-:W-:Y:S02]  /*afe0*/  @!P4 IADD3.X R114, R16, R32, R15, P0, P3 ;  /* 0x000000201072c210 */ /* 0x000fe400007e640f */
[C---:B------:R-:W-:Y:S02]  /*aff0*/  ISETP.LT.OR P0, PT, R30.reuse, 0x19, !P6 ;  /* 0x000000191e00780c */ /* 0x040fe40007701670 */
[----:B------:R-:W-:-:S11]  /*b000*/  ISETP.LT.OR P4, PT, R30, 0x11, !P1 ;  /* 0x000000111e00780c */ /* 0x000fd60004f81670 */
[----:B-1----:R-:W0:Y:S02]  /*b010*/  @!P0 LDC.64 R6, c[0x0][0x5c0] ;  /* 0x00017000ff068b82 */ /* 0x002e240000000a00 */
[----:B0-----:R-:W-:-:S05]  /*b020*/  @!P0 IADD3 R118, P3, R28, R6, RZ ;  /* 0x000000061c768210 */ /* 0x001fca0007f7e0ff */
[----:B------:R-:W-:-:S05]  /*b030*/  @!P0 IMAD.X R119, R32, 0x1, R7, P3 ;  /* 0x0000000120778824 */ /* 0x000fca00018e0607 */
[----:B------:R0:W-:Y:S01]  /*b040*/  @!P0 STG.E.U8 desc[UR20][R118.64+0x18], R173 ;  /* 0x000018ad76008986 */ /* 0x0001e2000c101114 */
[----:B------:R-:W-:-:S13]  /*b050*/  ISETP.LT.OR P0, PT, R30, 0x1a, !P6 ;  /* 0x0000001a1e00780c */ /* 0x000fda0007701670 */
[----:B------:R-:W1:Y:S02]  /*b060*/  @!P0 LDC.64 R6, c[0x0][0x5c0] ;  /* 0x00017000ff068b82 */ /* 0x000e640000000a00 */
[----:B-1----:R-:W-:-:S05]  /*b070*/  @!P0 IADD3 R6, P3, R28, R6, RZ ;  /* 0x000000061c068210 */ /* 0x002fca0007f7e0ff */
[----:B------:R-:W-:-:S05]  /*b080*/  @!P0 IMAD.X R7, R32, 0x1, R7, P3 ;  /* 0x0000000120078824 */ /* 0x000fca00018e0607 */
[----:B------:R1:W-:Y:S01]  /*b090*/  @!P0 STG.E.U8 desc[UR20][R6.64+0x19], R123 ;  /* 0x0000197b06008986 */ /* 0x0003e2000c101114 */
[----:B--2---:R-:W-:-:S04]  /*b0a0*/  @!P4 IADD3 R117, P0, P3, R19, R28, R18 ;  /* 0x0000001c1375c210 */ /* 0x004fc80007b1e012 */
[----:B0-----:R-:W-:Y:S02]  /*b0b0*/  @!P4 IADD3.X R118, R16, R32, R15, P0, P3 ;  /* 0x000000201076c210 */ /* 0x001fe400007e640f */
[----:B------:R-:W-:Y:S01]  /*b0c0*/  ISETP.LT.OR P4, PT, R30, 0x12, !P1 ;  /* 0x000000121e00780c */ /* 0x000fe20004f81670 */
[-C--:B-1----:R-:W-:Y:S01]  /*b0d0*/  FMUL R6, R161, R12.reuse ;  /* 0x0000000ca1067220 */ /* 0x082fe20000400000 */
[----:B------:R-:W-:-:S04]  /*b0e0*/  FMUL R152, R152, R12 ;  /* 0x0000000c98987220 */ /* 0x000fc80000400000 */
[----:B------:R-:W-:-:S07]  /*b0f0*/  F2FP.SATFINITE.E4M3.F32.PACK_AB_MERGE_C R6, RZ, R6, RZ ;  /* 0x00000006ff06723e */ /* 0x000fce00048070ff */
[----:B------:R-:W-:Y:S01]  /*b100*/  @!P4 IADD3 R115, P0, P3, R19, R28, R18 ;  /* 0x0000001c1373c210 */ /* 0x000fe20007b1e012 */
[----:B------:R-:W-:Y:S01]  /*b110*/  IMAD.MOV.U32 R7, RZ, RZ, R155 ;  /* 0x000000ffff077224 */ /* 0x000fe200078e009b */
[----:B------:R0:W-:Y:S01]  /*b120*/  @!P5 STG.E.U8 desc[UR20][R158.64+0x18], R6 ;  /* 0x000018069e00d986 */ /* 0x0001e2000c101114 */
[----:B------:R-:W-:Y:S02]  /*b130*/  F2FP.SATFINITE.E4M3.F32.PACK_AB_MERGE_C R137, RZ, R152, RZ ;  /* 0x00000098ff89723e */ /* 0x000fe400048070ff */
[----:B------:R-:W-:Y:S02]  /*b140*/  @!P4 IADD3.X R116, R16, R32, R15, P0, P3 ;  /* 0x000000201074c210 */ /* 0x000fe400007e640f */
[----:B------:R-:W-:Y:S01]  /*b150*/  ISETP.LT.OR P4, PT, R30, 0x19, !P1 ;  /* 0x000000191e00780c */ /* 0x000fe20004f81670 */
[----:B0-----:R-:W-:Y:S02]  /*b160*/  IMAD.MOV.U32 R6, RZ, RZ, R154 ;  /* 0x000000ffff067224 */ /* 0x001fe400078e009a */
[-C--:B------:R-:W-:Y:S01]  /*b170*/  FMUL R153, R153, R12.reuse ;  /* 0x0000000c99997220 */ /* 0x080fe20000400000 */
[-C--:B------:R-:W-:Y:S01]  /*b180*/  FMUL R148, R148, R12.reuse ;  /* 0x0000000c94947220 */ /* 0x080fe20000400000 */
[-C--:B------:R-:W-:Y:S01]  /*b190*/  FMUL R142, R142, R12.reuse ;  /* 0x0000000c8e8e7220 */ /* 0x080fe20000400000 */
[----:B------:R-:W-:Y:S01]  /*b1a0*/  FMUL R125, R125, R12 ;  /* 0x0000000c7d7d7220 */ /* 0x000fe20000400000 */
[----:B------:R0:W-:Y:S01]  /*b1b0*/  @!P2 STG.E.U8 desc[UR20][R6.64+0x19], R137 ;  /* 0x000019890600a986 */ /* 0x0001e2000c101114 */
[----:B------:R-:W-:-:S05]  /*b1c0*/  ISETP.LT.OR P2, PT, R30, 0x1a, !P1 ;  /* 0x0000001a1e00780c */ /* 0x000fca0004f41670 */
[--C-:B------:R-:W-:Y:S01]  /*b1d0*/  @!P4 IADD3 R119, P0, P3, R19, R28, R18.reuse ;  /* 0x0000001c1377c210 */ /* 0x100fe20007b1e012 */
[-C--:B------:R-:W-:Y:S01]  /*b1e0*/  FMUL R131, R131, R12.reuse ;  /* 0x0000000c83837220 */ /* 0x080fe20000400000 */
[----:B------:R-:W-:Y:S01]  /*b1f0*/  LOP3.LUT R11, R11, 0xffffffef, RZ, 0xc0, !PT ;  /* 0xffffffef0b0b7812 */ /* 0x000fe200078ec0ff */
[----:B------:R-:W-:Y:S01]  /*b200*/  FMUL R21, R21, R12 ;  /* 0x0000000c15157220 */ /* 0x000fe20000400000 */
[--C-:B------:R-:W-:Y:S01]  /*b210*/  @!P4 IADD3.X R128, R16, R32, R15.reuse, P0, P3 ;  /* 0x000000201080c210 */ /* 0x100fe200007e640f */
[-C--:B------:R-:W-:Y:S01]  /*b220*/  FMUL R124, R124, R12.reuse ;  /* 0x0000000c7c7c7220 */ /* 0x080fe20000400000 */
[-C--:B------:R-:W-:Y:S01]  /*b230*/  FMUL R133, R133, R12.reuse ;  /* 0x0000000c85857220 */ /* 0x080fe20000400000 */
[-C--:B------:R-:W-:Y:S01]  /*b240*/  FMUL R140, R140, R12.reuse ;  /* 0x0000000c8c8c7220 */ /* 0x080fe20000400000 */
[-C--:B------:R-:W-:Y:S01]  /*b250*/  FMUL R165, R165, R12.reuse ;  /* 0x0000000ca5a57220 */ /* 0x080fe20000400000 */
[-C--:B------:R-:W-:Y:S01]  /*b260*/  FMUL R178, R178, R12.reuse ;  /* 0x0000000cb2b27220 */ /* 0x080fe20000400000 */
[----:B------:R-:W-:Y:S01]  /*b270*/  FMUL R207, R207, R12 ;  /* 0x0000000ccfcf7220 */ /* 0x000fe20000400000 */
[----:B------:R-:W-:Y:S01]  /*b280*/  @!P2 IADD3 R123, P0, P3, R19, R28, R18 ;  /* 0x0000001c137ba210 */ /* 0x000fe20007b1e012 */
[-C--:B------:R-:W-:Y:S01]  /*b290*/  FMUL R136, R136, R12.reuse ;  /* 0x0000000c88887220 */ /* 0x080fe20000400000 */
[-C--:B------:R-:W-:Y:S01]  /*b2a0*/  FMUL R197, R197, R12.reuse ;  /* 0x0000000cc5c57220 */ /* 0x080fe20000400000 */
[----:B------:R-:W-:Y:S01]  /*b2b0*/  FMUL R160, R160, R12 ;  /* 0x0000000ca0a07220 */ /* 0x000fe20000400000 */
[----:B------:R-:W-:Y:S01]  /*b2c0*/  @!P2 IADD3.X R152, R16, R32, R15, P0, P3 ;  /* 0x000000201098a210 */ /* 0x000fe200007e640f */
[-C--:B------:R-:W-:Y:S01]  /*b2d0*/  FMUL R183, R183, R12.reuse ;  /* 0x0000000cb7b77220 */ /* 0x080fe20000400000 */
[----:B------:R-:W-:Y:S01]  /*b2e0*/  ISETP.LT.OR P0, PT, R30, 0x21, !P6 ;  /* 0x000000211e00780c */ /* 0x000fe20007701670 */
[-C--:B------:R-:W-:Y:S01]  /*b2f0*/  FMUL R206, R206, R12.reuse ;  /* 0x0000000ccece7220 */ /* 0x080fe20000400000 */
        /* <DEDUP_REMOVED lines=11> */
[----:B0-----:R-:W0:Y:S01]  /*b3b0*/  @!P0 LDC.64 R6, c[0x0][0x5c0] ;  /* 0x00017000ff068b82 */ /* 0x001e220000000a00 */
[----:B------:R-:W-:Y:S01]  /*b3c0*/  F2FP.SATFINITE.E4M3.F32.PACK_AB_MERGE_C R153, RZ, R153, RZ ;  /* 0x00000099ff99723e */ /* 0x000fe200048070ff */
        /* <DEDUP_REMOVED lines=19> */
[----:B------:R-:W-:Y:S01]  /*b500*/  FMUL R187, R187, R12 ;  /* 0x0000000cbbbb7220 */ /* 0x000fe20000400000 */
[----:B------:R-:W2:Y:S01]  /*b510*/  LDL.LU.64 R158, [R1+0x40] ;  /* 0x00004000019e7983 */ /* 0x000ea20000300a00 */
[----:B0-----:R-:W-:-:S02]  /*b520*/  @!P0 IADD3 R6, P3, R28, R6, RZ ;  /* 0x000000061c068210 */ /* 0x001fc40007f7e0ff */
[----:B------:R-:W-:Y:S01]  /*b530*/  ISETP.LT.OR P4, PT, R30, 0x21, !P1 ;  /* 0x000000211e00780c */ /* 0x000fe20004f81670 */
[----:B------:R-:W3:Y:S01]  /*b540*/  LDL.LU.64 R154, [R1+0x38] ;  /* 0x00003800019a7983 */ /* 0x000ee20000300a00 */
[----:B------:R-:W-:Y:S01]  /*b550*/  F2FP.SATFINITE.E4M3.F32.PACK_AB_MERGE_C R161, RZ, R148, RZ ;  /* 0x00000094ffa1723e */ /* 0x000fe200048070ff */
[----:B------:R-:W-:Y:S01]  /*b560*/  @!P0 IMAD.X R7, R32, 0x1, R7, P3 ;  /* 0x0000000120078824 */ /* 0x000fe200018e0607 */
[C---:B------:R-:W-:Y:S01]  /*b570*/  LOP3.LUT P5, RZ, R33.reuse, 0x100000, RZ, 0xc0, !PT ;  /* 0x0010000021ff7812 */ /* 0x040fe200078ac0ff */
[-C--:B------:R-:W-:Y:S01]  /*b580*/  FMUL R180, R180, R12.reuse ;  /* 0x0000000cb4b47220 */ /* 0x080fe20000400000 */
[----:B------:R-:W-:Y:S01]  /*b590*/  LOP3.LUT P2, RZ, R33, 0x800000, RZ, 0xc0, !PT ;  /* 0x0080000021ff7812 */ /* 0x000fe2000784c0ff */
[-C--:B------:R-:W-:Y:S01]  /*b5a0*/  FMUL R181, R181, R12.reuse ;  /* 0x0000000cb5b57220 */ /* 0x080fe20000400000 */
[----:B------:R0:W-:Y:S01]  /*b5b0*/  @!P0 STG.E.U8 desc[UR20][R6.64+0x20], R153 ;  /* 0x0000209906008986 */ /* 0x0001e2000c101114 */
[----:B------:R-:W-:Y:S01]  /*b5c0*/  ISETP.LT.OR P0, PT, R30, 0x22, !P6 ;  /* 0x000000221e00780c */ /* 0x000fe20007701670 */
[-C--:B------:R-:W-:Y:S01]  /*b5d0*/  FMUL R176, R176, R12.reuse ;  /* 0x0000000cb0b07220 */ /* 0x080fe20000400000 */
[----:B------:R-:W-:Y:S01]  /*b5e0*/  F2FP.SATFINITE.E4M3.F32.PACK_AB_MERGE_C R125, RZ, R125, RZ ;  /* 0x0000007dff7d723e */ /* 0x000fe200048070ff */
        /* <DEDUP_REMOVED lines=10> */
[----:B0-----:R-:W0:Y:S01]  /*b690*/  @!P0 LDC.64 R6, c[0x0][0x5c0] ;  /* 0x00017000ff068b82 */ /* 0x001e220000000a00 */
[----:B------:R-:W-:Y:S01]  /*b6a0*/  F2FP.SATFINITE.E4M3.F32.PACK_AB_MERGE_C R197, RZ, R197, RZ ;  /* 0x000000c5ffc5723e */ /* 0x000fe200048070ff */
[-C--:B------:R-:W-:Y:S01]  /*b6b0*/  FMUL R162, R162, R12.reuse ;  /* 0x0000000ca2a27220 */ /* 0x080fe20000400000 */
[----:B------:R-:W-:Y:S01]  /*b6c0*/  F2FP.SATFINITE.E4M3.F32.PACK_AB_MERGE_C R183, RZ, R183, RZ ;  /* 0x000000b7ffb7723e */ /* 0x000fe200048070ff */
[----:B------:R-:W-:Y:S01]  /*b6d0*/  FMUL R163, R163, R12 ;  /* 0x0000000ca3a37220 */ /* 0x000fe20000400000 */
[----:B------:R-:W-:-:S02]  /*b6e0*/  F2FP.SATFINITE.E4M3.F32.PACK_AB_MERGE_C R167, RZ, R167, RZ ;  /* 0x000000a7ffa7723e */ /* 0x000fc400048070ff */
[----:B------:R-:W-:Y:S02]  /*b6f0*/  F2FP.SATFINITE.E4M3.F32.PACK_AB_MERGE_C R157, RZ, R157, RZ ;  /* 0x0000009dff9d723e */ /* 0x000fe400048070ff */
[----:B------:R-:W-:Y:S02]  /*b700*/  F2FP.SATFINITE.E4M3.F32.PACK_AB_MERGE_C R149, RZ, R149, RZ ;  /* 0x00000095ff95723e */ /* 0x000fe400048070ff */
[----:B------:R-:W-:Y:S02]  /*b710*/  F2FP.SATFINITE.E4M3.F32.PACK_AB_MERGE_C R169, RZ, R169, RZ ;  /* 0x000000a9ffa9723e */ /* 0x000fe400048070ff */
[----:B------:R-:W-:Y:S02]  /*b720*/  F2FP.SATFINITE.E4M3.F32.PACK_AB_MERGE_C R191, RZ, R191, RZ ;  /* 0x000000bfffbf723e */ /* 0x000fe400048070ff */
[----:B------:R-:W-:Y:S02]  /*b730*/  F2FP.SATFINITE.E4M3.F32.PACK_AB_MERGE_C R203, RZ, R203, RZ ;  /* 0x000000cbffcb723e */ /* 0x000fe400048070ff */
[----:B------:R-:W-:-:S02]  /*b740*/  F2FP.SATFINITE.E4M3.F32.PACK_AB_MERGE_C R139, RZ, R139, RZ ;  /* 0x0000008bff8b723e */ /* 0x000fc400048070ff */
[----:B------:R-:W-:Y:S02]  /*b750*/  F2FP.SATFINITE.E4M3.F32.PACK_AB_MERGE_C R185, RZ, R185, RZ ;  /* 0x000000b9ffb9723e */ /* 0x000fe400048070ff */
[----:B------:R-:W-:Y:S02]  /*b760*/  F2FP.SATFINITE.E4M3.F32.PACK_AB_MERGE_C R209, RZ, R209, RZ ;  /* 0x000000d1ffd1723e */ /* 0x000fe400048070ff */
[----:B------:R-:W-:Y:S02]  /*b770*/  F2FP.SATFINITE.E4M3.F32.PACK_AB_MERGE_C R213, RZ, R213, RZ ;  /* 0x000000d5ffd5723e */ /* 0x000fe400048070ff */
[----:B0-----:R-:W-:Y:S02]  /*b780*/  @!P0 IADD3 R6, P3, R28, R6, RZ ;  /* 0x000000061c068210 */ /* 0x001fe40007f7e0ff */
[----:B------:R-:W-:Y:S02]  /*b790*/  F2FP.SATFINITE.E4M3.F32.PACK_AB_MERGE_C R211, RZ, R211, RZ ;  /* 0x000000d3ffd3723e */ /* 0x000fe400048070ff */
[----:B------:R-:W-:Y:S01]  /*b7a0*/  F2FP.SATFINITE.E4M3.F32.PACK_AB_MERGE_C R205, RZ, R205, RZ ;  /* 0x000000cdffcd723e */ /* 0x000fe200048070ff */
[----:B------:R-:W-:Y:S01]  /*b7b0*/  @!P0 IMAD.X R7, R32, 0x1, R7, P3 ;  /* 0x0000000120078824 */ /* 0x000fe200018e0607 */
[----:B------:R-:W-:-:S02]  /*b7c0*/  F2FP.SATFINITE.E4M3.F32.PACK_AB_MERGE_C R199, RZ, R199, RZ ;  /* 0x000000c7ffc7723e */ /* 0x000fc400048070ff */
[----:B------:R-:W-:Y:S02]  /*b7d0*/  F2FP.SATFINITE.E4M3.F32.PACK_AB_MERGE_C R193, RZ, R193, RZ ;  /* 0x000000c1ffc1723e */ /* 0x000fe400048070ff */
[----:B------:R0:W-:Y:S01]  /*b7e0*/  @!P0 STG.E.U8 desc[UR20][R6.64+0x21], R161 ;  /* 0x000021a106008986 */ /* 0x0001e2000c101114 */
[----:B------:R-:W-:Y:S02]  /*b7f0*/  @!P4 IADD3 R143, P0, P3, R19, R28, R18 ;  /* 0x0000001c138fc210 */ /* 0x000fe40007b1e012 */
[----:B------:R-:W-:Y:S02]  /*b800*/  F2FP.SATFINITE.E4M3.F32.PACK_AB_MERGE_C R189, RZ, R189, RZ ;  /* 0x000000bdffbd723e */ /* 0x000fe400048070ff */
[----:B------:R-:W-:Y:S02]  /*b810*/  @!P4 IADD3.X R164, R16, R32, R15, P0, P3 ;  /* 0x0000002010a4c210 */ /* 0x000fe400007e640f */
[----:B------:R-:W-:Y:S02]  /*b820*/  ISETP.LT.OR P4, PT, R30, 0x22, !P1 ;  /* 0x000000221e00780c */ /* 0x000fe40004f81670 */
[----:B------:R-:W-:-:S02]  /*b830*/  F2FP.SATFINITE.E4M3.F32.PACK_AB_MERGE_C R187, RZ, R187, RZ ;  /* 0x000000bbffbb723e */ /* 0x000fc400048070ff */
[----:B------:R-:W-:Y:S01]  /*b840*/  F2FP.SATFINITE.E4M3.F32.PACK_AB_MERGE_C R181, RZ, R181, RZ ;  /* 0x000000b5ffb5723e */ /* 0x000fe200048070ff */
[----:B0-----:R-:W-:Y:S01]  /*b850*/  FMUL R7, R145, R12 ;  /* 0x0000000c91077220 */ /* 0x001fe20000400000 */
[----:B------:R-:W-:Y:S02]  /*b860*/  F2FP.SATFINITE.E4M3.F32.PACK_AB_MERGE_C R161, RZ, R142, RZ ;  /* 0x0000008effa1723e */ /* 0x000fe400048070ff */
[----:B------:R-:W-:Y:S02]  /*b870*/  F2FP.SATFINITE.E4M3.F32.PACK_AB_MERGE_C R177, RZ, R177, RZ ;  /* 0x000000b1ffb1723e */ /* 0x000fe400048070ff */
[----:B------:R-:W-:Y:S02]  /*b880*/  F2FP.SATFINITE.E4M3.F32.PACK_AB_MERGE_C R7, RZ, R7, RZ ;  /* 0x00000007ff07723e */ /* 0x000fe400048070ff */
[----:B------:R-:W-:Y:S02]  /*b890*/  F2FP.SATFINITE.E4M3.F32.PACK_AB_MERGE_C R175, RZ, R175, RZ ;  /* 0x000000afffaf723e */ /* 0x000fe400048070ff */
[----:B------:R-:W-:Y:S01]  /*b8a0*/  @!P4 IADD3 R137, P0, P3, R19, R28, R18 ;  /* 0x0000001c1389c210 */ /* 0x000fe20007b1e012 */
[----:B------:R0:W-:Y:S01]  /*b8b0*/  @!P5 STG.E.U8 desc[UR20][R24.64+0x20], R7 ;  /* 0x000020071800d986 */ /* 0x0001e2000c101114 */
[----:B------:R-:W-:-:S02]  /*b8c0*/  ISETP.LT.OR P5, PT, R30, 0x29, !P1 ;  /* 0x000000291e00780c */ /* 0x000fc40004fa1670 */
[----:B------:R-:W-:Y:S01]  /*b8d0*/  @!P4 IADD3.X R148, R16, R32, R15, P0, P3 ;  /* 0x000000201094c210 */ /* 0x000fe200007e640f */
[----:B------:R-:W-:Y:S01]  /*b8e0*/  @!P2 STG.E.U8 desc[UR20][R26.64+0x21], R161 ;  /* 0x000021a11a00a986 */ /* 0x000fe2000c101114 */
[----:B------:R-:W-:Y:S02]  /*b8f0*/  ISETP.LT.OR P4, PT, R30, 0x2a, !P1 ;  /* 0x0000002a1e00780c */ /* 0x000fe40004f81670 */
[----:B------:R-:W-:Y:S02]  /*b900*/  F2FP.SATFINITE.E4M3.F32.PACK_AB_MERGE_C R171, RZ, R171, RZ ;  /* 0x000000abffab723e */ /* 0x000fe400048070ff */
[----:B------:R-:W-:-:S05]  /*b910*/  F2FP.SATFINITE.E4M3.F32.PACK_AB_MERGE_C R163, RZ, R163, RZ ;  /* 0x000000a3ffa3723e */ /* 0x000fca00048070ff */
[--C-:B------:R-:W-:Y:S02]  /*b920*/  @!P5 IADD3 R145, P0, P3, R19, R28, R18.reuse ;  /* 0x0000001c1391d210 */ /* 0x100fe40007b1e012 */
[----:B------:R-:W-:Y:S02]  /*b930*/  @P5 LOP3.LUT R11, R11, 0x10, RZ, 0xfc, !PT ;  /* 0x000000100b0b5812 */ /* 0x000fe400078efcff */
[C-C-:B------:R-:W-:Y:S02]  /*b940*/  @!P5 IADD3.X R168, R16.reuse, R32, R15.reuse, P0, P3 ;  /* 0x0000002010a8d210 */ /* 0x140fe400007e640f */
[----:B------:R-:W-:Y:S02]  /*b950*/  @!P4 IADD3 R153, P0, P3, R19, R28, R18 ;  /* 0x0000001c1399c210 */ /* 0x000fe40007b1e012 */
[----:B------:R-:W-:Y:S02]  /*b960*/  LOP3.LUT P5, RZ, R33, 0x80000000, RZ, 0xc0, !PT ;  /* 0x8000000021ff7812 */ /* 0x000fe400078ac0ff */
[----:B------:R-:W-:-:S02]  /*b970*/  @!P4 IADD3.X R142, R16, R32, R15, P0, P3 ;  /* 0x00000020108ec210 */ /* 0x000fc400007e640f */
[----:B------:R-:W-:Y:S02]  /*b980*/  ISETP.LT.OR P0, PT, R30, 0x29, !P6 ;  /* 0x000000291e00780c */ /* 0x000fe40007701670 */
[----:B------:R-:W-:-:S07]  /*b990*/  LOP3.LUT R11, R11, 0xfffff7ff, RZ, 0xc0, !PT ;  /* 0xfffff7ff0b0b7812 */ /* 0x000fce00078ec0ff */
[----:B------:R-:W-:-:S04]  /*b9a0*/  @P5 LOP3.LUT R11, R11, 0x800, RZ, 0xfc, !PT ;  /* 0x000008000b0b5812 */ /* 0x000fc800078efcff */
[----:B0-----:R-:W0:Y:S01]  /*b9b0*/  @!P0 LDC.64 R6, c[0x0][0x5c0] ;  /* 0x00017000ff068b82 */ /* 0x001e220000000a00 */
[----:B------:R-:W-:-:S04]  /*b9c0*/  LOP3.LUT R11, R11, 0xffffffdf, RZ, 0xc0, !PT ;  /* 0xffffffdf0b0b7812 */ /* 0x000fc800078ec0ff */
[----:B------:R-:W-:Y:S02]  /*b9d0*/  @P4 LOP3.LUT R11, R11, 0x20, RZ, 0xfc, !PT ;  /* 0x000000200b0b4812 */ /* 0x000fe400078efcff */
[----:B------:R-:W-:Y:S02]  /*b9e0*/  LOP3.LUT P4, RZ, R33, 0x40000000, RZ, 0xc0, !PT ;  /* 0x4000000021ff7812 */ /* 0x000fe4000788c0ff */
[----:B0-----:R-:W-:-:S05]  /*b9f0*/  @!P0 IADD3 R24, P3, R28, R6, RZ ;  /* 0x000000061c188210 */ /* 0x001fca0007f7e0ff */
[----:B------:R-:W-:-:S05]  /*ba00*/  @!P0 IMAD.X R25, R32, 0x1, R7, P3 ;  /* 0x0000000120198824 */ /* 0x000fca00018e0607 */
[----:B------:R-:W-:Y:S01]  /*ba10*/  @!P0 STG.E.U8 desc[UR20][R24.64+0x28], R125 ;  /* 0x0000287d18008986 */ /* 0x000fe2000c101114 */
[----:B------:R-:W-:-:S13]  /*ba20*/  ISETP.LT.OR P0, PT, R30, 0x2a, !P6 ;  /* 0x0000002a1e00780c */ /* 0x000fda0007701670 */
[----:B------:R-:W0:Y:S02]  /*ba30*/  @!P0 LDC.64 R6, c[0x0][0x5c0] ;  /* 0x00017000ff068b82 */ /* 0x000e240000000a00 */
[----:B0-----:R-:W-:-:S05]  /*ba40*/  @!P0 IADD3 R6, P3, R28, R6, RZ ;  /* 0x000000061c068210 */ /* 0x001fca0007f7e0ff */
[----:B------:R-:W-:-:S05]  /*ba50*/  @!P0 IMAD.X R7, R32, 0x1, R7, P3 ;  /* 0x0000000120078824 */ /* 0x000fca00018e0607 */
[----:B------:R0:W-:Y:S01]  /*ba60*/  @!P0 STG.E.U8 desc[UR20][R6.64+0x29], R131 ;  /* 0x0000298306008986 */ /* 0x0001e2000c101114 */
[----:B------:R-:W-:Y:S02]  /*ba70*/  ISETP.LT.OR P0, PT, R30, 0x31, !P1 ;  /* 0x000000311e00780c */ /* 0x000fe40004f01670 */
[----:B0-----:R-:W-:-:S11]  /*ba80*/  F2FP.SATFINITE.E4M3.F32.PACK_AB_MERGE_C R131, RZ, R124, RZ ;  /* 0x0000007cff83723e */ /* 0x001fd600048070ff */
[----:B------:R-:W-:-:S04]  /*ba90*/  @!P0 IADD3 R27, P2, P3, R19, R28, R18 ;  /* 0x0000001c131b8210 */ /* 0x000fc80007b5e012 */
[----:B------:R-:W-:Y:S02]  /*baa0*/  @!P0 IADD3.X R26, R16, R32, R15, P2, P3 ;  /* 0x00000020101a8210 */ /* 0x000fe400017e640f */
[C---:B------:R-:W-:Y:S02]  /*bab0*/  LOP3.LUT P2, RZ, R11.reuse, 0x2, RZ, 0xc0, !PT ;  /* 0x000000020bff7812 */ /* 0x040fe4000784c0ff */
[----:B------:R-:W-:Y:S02]  /*bac0*/  LOP3.LUT R11, R11, 0xffffff7f, RZ, 0xc0, !PT ;  /* 0xffffff7f0b0b7812 */ /* 0x000fe400078ec0ff */
[----:B------:R-:W-:Y:S02]  /*bad0*/  ISETP.LT.OR P3, PT, R30, 0x32, !P1 ;  /* 0x000000321e00780c */ /* 0x000fe40004f61670 */
[----:B------:R-:W-:-:S04]  /*bae0*/  @P0 LOP3.LUT R11, R11, 0x80, RZ, 0xfc, !PT ;  /* 0x000000800b0b0812 */ /* 0x000fc800078efcff */
[C---:B------:R-:W-:Y:S02]  /*baf0*/  LOP3.LUT P0, RZ, R11.reuse, 0x4, RZ, 0xc0, !PT ;  /* 0x000000040bff7812 */ /* 0x040fe4000780c0ff */
[----:B------:R-:W-:-:S04]  /*bb00*/  LOP3.LUT R11, R11, 0xfffffeff, RZ, 0xc0, !PT ;  /* 0xfffffeff0b0b7812 */ /* 0x000fc800078ec0ff */
[----:B------:R-:W-:Y:S02]  /*bb10*/  @P1 LOP3.LUT R11, R11, 0x100, RZ, 0xfc, !PT ;  /* 0x000001000b0b1812 */ /* 0x000fe400078efcff */
[----:B------:R-:W-:-:S04]  /*bb20*/  @!P3 IADD3 R25, P1, P5, R19, R28, R18 ;  /* 0x0000001c1319b210 */ /* 0x000fc80007d3e012 */
[----:B------:R-:W-:Y:S01]  /*bb30*/  @!P3 IADD3.X R24, R16, R32, R15, P1, P5 ;  /* 0x000000201018b210 */ /* 0x000fe20000fea40f */
[----:B------:R0:W-:Y:S01]  /*bb40*/  @!P0 STG.E.U8 desc[UR20][R34.64+0x28], R21 ;  /* 0x0000281522008986 */ /* 0x0001e2000c101114 */
[----:B------:R-:W-:Y:S02]  /*bb50*/  ISETP.LT.OR P0, PT, R30, 0x31, !P6 ;  /* 0x000000311e00780c */ /* 0x000fe40007701670 */
[C---:B------:R-:W-:Y:S02]  /*bb60*/  LOP3.LUT P5, RZ, R11.reuse, 0x800, RZ, 0xc0, !PT ;  /* 0x000008000bff7812 */ /* 0x040fe400078ac0ff */
[----:B------:R-:W-:-:S04]  /*bb70*/  LOP3.LUT R11, R11, 0xfffffdff, RZ, 0xc0, !PT ;  /* 0xfffffdff0b0b7812 */ /* 0x000fc800078ec0ff */
[----:B------:R-:W-:Y:S02]  /*bb80*/  @P3 LOP3.LUT R11, R11, 0x200, RZ, 0xfc, !PT ;  /* 0x000002000b0b3812 */ /* 0x000fe400078efcff */
[----:B------:R-:W-:Y:S02]  /*bb90*/  LOP3.LUT P3, RZ, R33, 0x8000000, RZ, 0xc0, !PT ;  /* 0x0800000021ff7812 */ /* 0x000fe4000786c0ff */
[----:B0-----:R-:W-:Y:S01]  /*bba0*/  F2FP.SATFINITE.E4M3.F32.PACK_AB_MERGE_C R21, RZ, R140, RZ ;  /* 0x0000008cff15723e */ /* 0x001fe200048070ff */
[----:B------:R-:W0:Y:S02]  /*bbb0*/  @!P0 LDC.64 R6, c[0x0][0x5c0] ;  /* 0x00017000ff068b82 */ /* 0x000e240000000a00 */
[----:B------:R-:W-:Y:S01]  /*bbc0*/  @!P5 STG.E.U8 desc[UR20][R36.64+0x29], R131 ;  /* 0x000029832400d986 */ /* 0x000fe2000c101114 */
[----:B------:R-:W-:Y:S02]  /*bbd0*/  LOP3.LUT P5, RZ, R11, 0x1, RZ, 0xc0, !PT ;  /* 0x000000010bff7812 */ /* 0x000fe400078ac0ff */
[----:B0-----:R-:W-:-:S05]  /*bbe0*/  @!P0 IADD3 R124, P1, R28, R6, RZ ;  /* 0x000000061c7c8210 */ /* 0x001fca0007f3e0ff */
[----:B------:R-:W-:-:S05]  /*bbf0*/  @!P0 IMAD.X R125, R32, 0x1, R7, P1 ;  /* 0x00000001207d8824 */ /* 0x000fca00008e0607 */
[----:B------:R0:W-:Y:S01]  /*bc00*/  @!P0 STG.E.U8 desc[UR20][R124.64+0x30], R133 ;  /* 0x000030857c008986 */ /* 0x0001e2000c101114 */
[----:B------:R-:W-:Y:S01]  /*bc10*/  ISETP.LT.OR P0, PT, R30, 0x32, !P6 ;  /* 0x000000321e00780c */ /* 0x000fe20007701670 */
[-C--:B--2---:R-:W-:Y:S01]  /*bc20*/  FMUL R158, R158, R12.reuse ;  /* 0x0000000c9e9e7220 */ /* 0x084fe20000400000 */
[-C--:B------:R-:W-:Y:S01]  /*bc30*/  FMUL R159, R159, R12.reuse ;  /* 0x0000000c9f9f7220 */ /* 0x080fe20000400000 */
[----:B---3--:R-:W-:-:S04]  /*bc40*/  FMUL R154, R154, R12 ;  /* 0x0000000c9a9a7220 */ /* 0x008fc80000400000 */
[----:B------:R-:W-:Y:S02]  /*bc50*/  F2FP.SATFINITE.E4M3.F32.PACK_AB_MERGE_C R159, RZ, R159, RZ ;  /* 0x0000009fff9f723e */ /* 0x000fe400048070ff */
[----:B0-----:R-:W-:-:S04]  /*bc60*/  F2FP.SATFINITE.E4M3.F32.PACK_AB_MERGE_C R125, RZ, R178, RZ ;  /* 0x000000b2ff7d723e */ /* 0x001fc800048070ff */
[----:B------:R-:W0:Y:S01]  /*bc70*/  @!P0 LDC.64 R6, c[0x0][0x5c0] ;  /* 0x00017000ff068b82 */ /* 0x000e220000000a00 */
[----:B------:R-:W-:Y:S02]  /*bc80*/  F2FP.SATFINITE.E4M3.F32.PACK_AB_MERGE_C R154, RZ, R154, RZ ;  /* 0x0000009aff9a723e */ /* 0x000fe400048070ff */
[----:B0-----:R-:W-:-:S05]  /*bc90*/  @!P0 IADD3 R34, P1, R28, R6, RZ ;  /* 0x000000061c228210 */ /* 0x001fca0007f3e0ff */
[----:B------:R-:W-:-:S05]  /*bca0*/  @!P0 IMAD.X R35, R32, 0x1, R7, P1 ;  /* 0x0000000120238824 */ /* 0x000fca00008e0607 */
[----:B------:R0:W-:Y:S01]  /*bcb0*/  @!P0 STG.E.U8 desc[UR20][R34.64+0x31], R21 ;  /* 0x0000311522008986 */ /* 0x0001e2000c101114 */
[C---:B------:R-:W-:Y:S02]  /*bcc0*/  ISETP.LT.OR P0, PT, R30.reuse, 0x39, !P6 ;  /* 0x000000391e00780c */ /* 0x040fe40007701670 */
[----:B------:R-:W-:Y:S01]  /*bcd0*/  ISETP.LT.OR P6, PT, R30, 0x3a, !P6 ;  /* 0x0000003a1e00780c */ /* 0x000fe200077c1670 */
[----:B------:R1:W-:Y:S01]  /*bce0*/  @!P2 STG.E.U8 desc[UR20][R38.64+0x30], R165 ;  /* 0x000030a52600a986 */ /* 0x0003e2000c101114 */
[----:B------:R-:W-:-:S03]  /*bcf0*/  LOP3.LUT P2, RZ, R33, 0x10000000, RZ, 0xc0, !PT ;  /* 0x1000000021ff7812 */ /* 0x000fc6000784c0ff */
[----:B------:R-:W-:Y:S01]  /*bd00*/  @!P4 STG.E.U8 desc[UR20][R40.64+0x31], R125 ;  /* 0x0000317d2800c986 */ /* 0x000fe2000c101114 */
[----:B------:R-:W-:Y:S02]  /*bd10*/  LOP3.LUT P4, RZ, R29, 0x8000000, RZ, 0xc0, !PT ;  /* 0x080000001dff7812 */ /* 0x000fe4000788c0ff */
[----:B0-----:R-:W-:-:S03]  /*bd20*/  F2FP.SATFINITE.E4M3.F32.PACK_AB_MERGE_C R35, RZ, R136, RZ ;  /* 0x00000088ff23723e */ /* 0x001fc600048070ff */
[----:B------:R-:W0:Y:S01]  /*bd30*/  @!P0 LDC.64 R6, c[0x0][0x5c0] ;  /* 0x00017000ff068b82 */ /* 0x000e220000000a00 */
[----:B-1----:R-:W-:Y:S02]  /*bd40*/  F2FP.SATFINITE.E4M3.F32.PACK_AB_MERGE_C R39, RZ, R206, RZ ;  /* 0x000000ceff27723e */ /* 0x002fe400048070ff */
[----:B0-----:R-:W-:-:S05]  /*bd50*/  @!P0 IADD3 R36, P1, R28, R6, RZ ;  /* 0x000000061c248210 */ /* 0x001fca0007f3e0ff */
[----:B------:R-:W-:Y:S01]  /*bd60*/  @!P0 IMAD.X R37, R32, 0x1, R7, P1 ;  /* 0x0000000120258824 */ /* 0x000fe200008e0607 */
[----:B------:R-:W-:Y:S01]  /*bd70*/  LOP3.LUT P1, RZ, R33, 0x4000000, RZ, 0xc0, !PT ;  /* 0x0400000021ff7812 */ /* 0x000fe2000782c0ff */
[----:B------:R-:W0:Y:S03]  /*bd80*/  @!P6 LDC.64 R6, c[0x0][0x5c0] ;  /* 0x00017000ff06eb82 */ /* 0x000e260000000a00 */
[----:B------:R1:W-:Y:S01]  /*bd90*/  @!P0 STG.E.U8 desc[UR20][R36.64+0x38], R207 ;  /* 0x000038cf24008986 */ /* 0x0003e2000c101114 */
[----:B------:R-:W-:Y:S02]  /*bda0*/  P2R R21, PR, RZ, 0x2 ;  /* 0x00000002ff157803 */ /* 0x000fe40000000000 */
[----:B------:R-:W-:Y:S02]  /*bdb0*/  LOP3.LUT P1, RZ, R29, 0x4000000, RZ, 0xc0, !PT ;  /* 0x040000001dff7812 */ /* 0x000fe4000782c0ff */
[----:B-1----:R-:W-:-:S02]  /*bdc0*/  F2FP.SATFINITE.E4M3.F32.PACK_AB_MERGE_C R37, RZ, R160, RZ ;  /* 0x000000a0ff25723e */ /* 0x002fc400048070ff */
[----:B0-----:R-:W-:-:S05]  /*bdd0*/  @!P6 IADD3 R6, P0, R28, R6, RZ ;  /* 0x000000061c06e210 */ /* 0x001fca0007f1e0ff */
[----:B------:R-:W-:Y:S01]  /*bde0*/  @!P6 IMAD.X R7, R32, 0x1, R7, P0 ;  /* 0x000000012007e824 */ /* 0x000fe200000e0607 */
[----:B------:R-:W-:-:S04]  /*bdf0*/  LOP3.LUT P0, RZ, R33, 0x2000000, RZ, 0xc0, !PT ;  /* 0x0200000021ff7812 */ /* 0x000fc8000780c0ff */
[----:B------:R0:W-:Y:S01]  /*be00*/  @!P6 STG.E.U8 desc[UR20][R6.64+0x39], R35 ;  /* 0x000039230600e986 */ /* 0x0001e2000c101114 */
[----:B------:R-:W-:-:S03]  /*be10*/  LOP3.LUT P6, RZ, R33, 0x20000000, RZ, 0xc0, !PT ;  /* 0x2000000021ff7812 */ /* 0x000fc600078cc0ff */
[----:B------:R-:W-:Y:S01]  /*be20*/  @!P5 STG.E.U8 desc[UR20][R42.64+0x38], R197 ;  /* 0x000038c52a00d986 */ /* 0x000fe2000c101114 */
[C---:B------:R-:W-:Y:S01]  /*be30*/  LOP3.LUT P5, RZ, R29.reuse, 0x2000000, RZ, 0xc0, !PT ;  /* 0x020000001dff7812 */ /* 0x040fe200078ac0ff */
[----:B0-----:R-:W0:Y:S08]  /*be40*/  @!P4 LDC.64 R6, c[0x0][0x5c0] ;  /* 0x00017000ff06cb82 */ /* 0x001e300000000a00 */
[----:B------:R-:W-:Y:S04]  /*be50*/  @!P6 STG.E.U8 desc[UR20][R44.64+0x39], R37 ;  /* 0x000039252c00e986 */ /* 0x000fe8000c101114 */
[----:B------:R-:W-:Y:S01]  /*be60*/  @!P2 STG.E.U8 desc[UR20][R46.64], R183 ;  /* 0x000000b72e00a986 */ /* 0x000fe2000c101114 */
[----:B------:R-:W-:-:S03]  /*be70*/  LOP3.LUT P2, RZ, R29, 0x1000000, RZ, 0xc0, !PT ;  /* 0x010000001dff7812 */ /* 0x000fc6000784c0ff */
[----:B------:R1:W-:Y:S01]  /*be80*/  @!P3 STG.E.U8 desc[UR20][R48.64+0x1], R39 ;  /* 0x000001273000b986 */ /* 0x0003e2000c101114 */
[----:B------:R-:W-:Y:S02]  /*be90*/  LOP3.LUT P3, RZ, R33, 0x400000, RZ, 0xc0, !PT ;  /* 0x0040000021ff7812 */ /* 0x000fe4000786c0ff */
[----:B-1----:R-:W-:Y:S02]  /*bea0*/  F2FP.SATFINITE.E4M3.F32.PACK_AB_MERGE_C R39, RZ, R194, RZ ;  /* 0x000000c2ff27723e */ /* 0x002fe400048070ff */
[----:B0-----:R-:W-:-:S05]  /*beb0*/  @!P4 IADD3 R34, P6, R89, R6, RZ ;  /* 0x000000065922c210 */ /* 0x001fca0007fde0ff */
[----:B------:R-:W-:Y:S02]  /*bec0*/  @!P4 IMAD.X R35, R88, 0x1, R7, P6 ;  /* 0x000000015823c824 */ /* 0x000fe400030e0607 */
[----:B------:R-:W0:Y:S03]  /*bed0*/  @!P1 LDC.64 R6, c[0x0][0x5c0] ;  /* 0x00017000ff069b82 */ /* 0x000e260000000a00 */
[----:B------:R1:W-:Y:S01]  /*bee0*/  @!P4 STG.E.U8 desc[UR20][R34.64], R167 ;  /* 0x000000a72200c986 */ /* 0x0003e2000c101114 */
[----:B------:R-:W-:Y:S02]  /*bef0*/  LOP3.LUT P4, RZ, R29, 0x800000, RZ, 0xc0, !PT ;  /* 0x008000001dff7812 */ /* 0x000fe4000788c0ff */
[----:B0-----:R-:W-:-:S05]  /*bf00*/  @!P1 IADD3 R36, P6, R87, R6, RZ ;  /* 0x0000000657249210 */ /* 0x001fca0007fde0ff */
[----:B------:R-:W-:Y:S01]  /*bf10*/  @!P1 IMAD.X R37, R86, 0x1, R7, P6 ;  /* 0x0000000156259824 */ /* 0x000fe200030e0607 */
[----:B------:R-:W-:Y:S01]  /*bf20*/  LOP3.LUT P6, RZ, R29, 0x4000000, RZ, 0xc0, !PT ;  /* 0x040000001dff7812 */ /* 0x000fe200078cc0ff */
[----:B------:R-:W1:Y:S01]  /*bf30*/  @!P5 LDC.64 R6, c[0x0][0x5c0] ;  /* 0x00017000ff06db82 */ /* 0x000e620000000a00 */
[----:B------:R-:W-:Y:S02]  /*bf40*/  ISETP.NE.AND P1, PT, R21, RZ, PT ;  /* 0x000000ff1500720c */ /* 0x000fe40003f25270 */
[----:B------:R-:W-:-:S09]  /*bf50*/  F2FP.SATFINITE.E4M3.F32.PACK_AB_MERGE_C R21, RZ, R146, RZ ;  /* 0x00000092ff15723e */ /* 0x000fd200048070ff */
[----:B------:R0:W-:Y:S04]  /*bf60*/  @!P6 STG.E.U8 desc[UR20][R36.64+0x1], R21 ;  /* 0x000001152400e986 */ /* 0x0001e8000c101114 */
[----:B------:R-:W-:Y:S01]  /*bf70*/  @!P1 STG.E.U8 desc[UR20][R50.64+0x8], R157 ;  /* 0x0000089d32009986 */ /* 0x000fe2000c101114 */
[----:B------:R-:W-:-:S03]  /*bf80*/  LOP3.LUT P1, RZ, R29, 0x400000, RZ, 0xc0, !PT ;  /* 0x004000001dff7812 */ /* 0x000fc6000782c0ff */
[----:B------:R2:W-:Y:S01]  /*bf90*/  @!P0 STG.E.U8 desc[UR20][R52.64+0x9], R39 ;  /* 0x0000092734008986 */ /* 0x0005e2000c101114 */
[----:B------:R-:W-:Y:S02]  /*bfa0*/  LOP3.LUT P0, RZ, R33, 0x200000, RZ, 0xc0, !PT ;  /* 0x0020000021ff7812 */ /* 0x000fe4000780c0ff */
[----:B-1----:R-:W-:Y:S02]  /*bfb0*/  @!P5 IADD3 R34, P6, R85, R6, RZ ;  /* 0x000000065522d210 */ /* 0x002fe40007fde0ff */
[----:B0-----:R-:W-:-:S03]  /*bfc0*/  F2FP.SATFINITE.E4M3.F32.PACK_AB_MERGE_C R21, RZ, R156, RZ ;  /* 0x0000009cff15723e */ /* 0x001fc600048070ff */
[----:B------:R-:W-:Y:S02]  /*bfd0*/  @!P5 IMAD.X R35, R84, 0x1, R7, P6 ;  /* 0x000000015423d824 */ /* 0x000fe400030e0607 */
[----:B------:R-:W0:Y:S01]  /*bfe0*/  @!P2 LDC.64 R6, c[0x0][0x5c0] ;  /* 0x00017000ff06ab82 */ /* 0x000e220000000a00 */
[----:B--2---:R-:W-:Y:S02]  /*bff0*/  F2FP.SATFINITE.E4M3.F32.PACK_AB_MERGE_C R39, RZ, R174, RZ ;  /* 0x000000aeff27723e */ /* 0x004fe400048070ff */
[----:B------:R-:W-:Y:S01]  /*c000*/  @!P5 STG.E.U8 desc[UR20][R34.64+0x8], R149 ;  /* 0x000008952200d986 */ /* 0x000fe2000c101114 */
[----:B------:R-:W-:Y:S02]  /*c010*/  LOP3.LUT P5, RZ, R33, 0x80000, RZ, 0xc0, !PT ;  /* 0x0008000021ff7812 */ /* 0x000fe400078ac0ff */
[----:B0-----:R-:W-:-:S05]  /*c020*/  @!P2 IADD3 R36, P6, R83, R6, RZ ;  /* 0x000000065324a210 */ /* 0x001fca0007fde0ff */
[----:B------:R-:W-:Y:S01]  /*c030*/  @!P2 IMAD.X R37, R82, 0x1, R7, P6 ;  /* 0x000000015225a824 */ /* 0x000fe200030e0607 */
[----:B------:R-:W-:Y:S01]  /*c040*/  LOP3.LUT P6, RZ, R33, 0x1000000, RZ, 0xc0, !PT ;  /* 0x0100000021ff7812 */ /* 0x000fe200078cc0ff */
[----:B------:R-:W0:Y:S03]  /*c050*/  @!P4 LDC.64 R6, c[0x0][0x5c0] ;  /* 0x00017000ff06cb82 */ /* 0x000e260000000a00 */
[----:B------:R1:W-:Y:S01]  /*c060*/  @!P2 STG.E.U8 desc[UR20][R36.64+0x9], R21 ;  /* 0x000009152400a986 */ /* 0x0003e2000c101114 */
[----:B------:R-:W-:-:S08]  /*c070*/  LOP3.LUT P2, RZ, R11, 0x400, RZ, 0xc0, !PT ;  /* 0x000004000bff7812 */ /* 0x000fd0000784c0ff */
[----:B------:R-:W-:Y:S01]  /*c080*/  @!P6 STG.E.U8 desc[UR20][R54.64+0x10], R169 ;  /* 0x000010a93600e986 */ /* 0x000fe2000c101114 */
[----:B-1----:R-:W-:-:S03]  /*c090*/  F2FP.SATFINITE.E4M3.F32.PACK_AB_MERGE_C R21, RZ, R190, RZ ;  /* 0x000000beff15723e */ /* 0x002fc600048070ff */
[----:B------:R1:W-:Y:S01]  /*c0a0*/  @!P3 STG.E.U8 desc[UR20][R56.64+0x11], R39 ;  /* 0x000011273800b986 */ /* 0x0003e2000c101114 */
[----:B------:R-:W-:Y:S02]  /*c0b0*/  LOP3.LUT P3, RZ, R33, 0x20000, RZ, 0xc0, !PT ;  /* 0x0002000021ff7812 */ /* 0x000fe4000786c0ff */
[----:B0-----:R-:W-:Y:S02]  /*c0c0*/  @!P4 IADD3 R34, P6, R81, R6, RZ ;  /* 0x000000065122c210 */ /* 0x001fe40007fde0ff */
[----:B-1----:R-:W-:-:S03]  /*c0d0*/  F2FP.SATFINITE.E4M3.F32.PACK_AB_MERGE_C R39, RZ, R210, RZ ;  /* 0x000000d2ff27723e */ /* 0x002fc600048070ff */
[----:B------:R-:W-:Y:S02]  /*c0e0*/  @!P4 IMAD.X R35, R80, 0x1, R7, P6 ;  /* 0x000000015023c824 */ /* 0x000fe400030e0607 */
[----:B------:R-:W0:Y:S03]  /*c0f0*/  @!P1 LDC.64 R6, c[0x0][0x5c0] ;  /* 0x00017000ff069b82 */ /* 0x000e260000000a00 */
[----:B------:R-:W-:Y:S01]  /*c100*/  @!P4 STG.E.U8 desc[UR20][R34.64+0x10], R191 ;  /* 0x000010bf2200c986 */ /* 0x000fe2000c101114 */
[----:B------:R-:W-:-:S04]  /*c110*/  LOP3.LUT P4, RZ, R33, 0x40000, RZ, 0xc0, !PT ;  /* 0x0004000021ff7812 */ /* 0x000fc8000788c0ff */
[----:B------:R-:W-:Y:S02]  /*c120*/  P2R R38, PR, RZ, 0x10 ;  /* 0x00000010ff267803 */ /* 0x000fe40000000000 */
[----:B------:R-:W-:Y:S02]  /*c130*/  LOP3.LUT P4, RZ, R29, 0x100000, RZ, 0xc0, !PT ;  /* 0x001000001dff7812 */ /* 0x000fe4000788c0ff */
[----:B0-----:R-:W-:-:S05]  /*c140*/  @!P1 IADD3 R36, P6, R79, R6, RZ ;  /* 0x000000064f249210 */ /* 0x001fca0007fde0ff */
[----:B------:R-:W-:Y:S02]  /*c150*/  @!P1 IMAD.X R37, R76, 0x1, R7, P6 ;  /* 0x000000014c259824 */ /* 0x000fe400030e0607 */
[----:B------:R-:W0:Y:S03]  /*c160*/  @!P2 LDC.64 R6, c[0x0][0x5c0] ;  /* 0x00017000ff06ab82 */ /* 0x000e260000000a00 */
[----:B------:R1:W-:Y:S01]  /*c170*/  @!P1 STG.E.U8 desc[UR20][R36.64+0x11], R21 ;  /* 0x0000111524009986 */ /* 0x0003e2000c101114 */
[----:B------:R-:W-:-:S03]  /*c180*/  LOP3.LUT P1, RZ, R29, 0x80000, RZ, 0xc0, !PT ;  /* 0x000800001dff7812 */ /* 0x000fc6000782c0ff */
[----:B------:R-:W-:Y:S01]  /*c190*/  @!P0 STG.E.U8 desc[UR20][R58.64+0x18], R203 ;  /* 0x000018cb3a008986 */ /* 0x000fe2000c101114 */
[----:B------:R-:W-:-:S03]  /*c1a0*/  LOP3.LUT P0, RZ, R33, 0x10000, RZ, 0xc0, !PT ;  /* 0x0001000021ff7812 */ /* 0x000fc6000780c0ff */
[----:B------:R2:W-:Y:S01]  /*c1b0*/  @!P5 STG.E.U8 desc[UR20][R60.64+0x19], R39 ;  /* 0x000019273c00d986 */ /* 0x0005e2000c101114 */
[----:B------:R-:W-:Y:S02]  /*c1c0*/  P2R R40, PR, RZ, 0x1 ;  /* 0x00000001ff287803 */ /* 0x000fe40000000000 */
[C---:B------:R-:W-:Y:S02]  /*c1d0*/  LOP3.LUT P0, RZ, R29.reuse, 0x40000, RZ, 0xc0, !PT ;  /* 0x000400001dff7812 */ /* 0x040fe4000780c0ff */
[----:B-1----:R-:W-:Y:S02]  /*c1e0*/  F2FP.SATFINITE.E4M3.F32.PACK_AB_MERGE_C R21, RZ, R170, RZ ;  /* 0x000000aaff15723e */ /* 0x002fe400048070ff */
[----:B------:R-:W-:Y:S02]  /*c1f0*/  LOP3.LUT P5, RZ, R29, 0x20000, RZ, 0xc0, !PT ;  /* 0x000200001dff7812 */ /* 0x000fe400078ac0ff */
[----:B--2---:R-:W-:Y:S02]  /*c200*/  F2FP.SATFINITE.E4M3.F32.PACK_AB_MERGE_C R39, RZ, R196, RZ ;  /* 0x000000c4ff27723e */ /* 0x004fe400048070ff */
        /* <DEDUP_REMOVED lines=9> */
[----:B------:R-:W-:-:S11]  /*c2a0*/  ISETP.NE.AND P4, PT, R38, RZ, PT ;  /* 0x000000ff2600720c */ /* 0x000fd60003f85270 */
        /* <DEDUP_REMOVED lines=20> */
[----:B------:R-:W-:Y:S01]  /*c3f0*/  @!P2 STG.E.U8 desc[UR20][R68.64+0x29], R39 ;  /* 0x000029274400a986 */ /* 0x000fe2000c101114 */
[----:B------:R-:W-:Y:S02]  /*c400*/  LOP3.LUT P2, RZ, R33, 0x1000, RZ, 0xc0, !PT ;  /* 0x0000100021ff7812 */ /* 0x000fe4000784c0ff */
[----:B-1----:R-:W-:Y:S02]  /*c410*/  @!P5 IADD3 R34, P6, R95, R6, RZ ;  /* 0x000000065f22d210 */ /* 0x002fe40007fde0ff */
[----:B0-----:R-:W-:-:S03]  /*c420*/  F2FP.SATFINITE.E4M3.F32.PACK_AB_MERGE_C R21, RZ, R200, RZ ;  /* 0x000000c8ff15723e */ /* 0x001fc600048070ff */
[----:B------:R-:W-:Y:S02]  /*c430*/  @!P5 IMAD.X R35, R94, 0x1, R7, P6 ;  /* 0x000000015e23d824 */ /* 0x000fe400030e0607 */
[----:B------:R-:W0:Y:S03]  /*c440*/  @!P4 LDC.64 R6, c[0x0][0x5c0] ;  /* 0x00017000ff06cb82 */ /* 0x000e260000000a00 */
[----:B------:R1:W-:Y:S01]  /*c450*/  @!P5 STG.E.U8 desc[UR20][R34.64+0x28], R211 ;  /* 0x000028d32200d986 */ /* 0x0003e2000c101114 */
[----:B------:R-:W-:-:S04]  /*c460*/  LOP3.LUT P5, RZ, R29, 0x4000, RZ, 0xc0, !PT ;  /* 0x000040001dff7812 */ /* 0x000fc800078ac0ff */
[----:B-1----:R-:W1:Y:S01]  /*c470*/  @!P1 LDC.64 R34, c[0x0][0x5c0] ;  /* 0x00017000ff229b82 */ /* 0x002e620000000a00 */
[----:B0-----:R-:W-:-:S05]  /*c480*/  @!P4 IADD3 R6, P6, R99, R6, RZ ;  /* 0x000000066306c210 */ /* 0x001fca0007fde0ff */
[----:B------:R-:W-:Y:S01]  /*c490*/  @!P4 IMAD.X R7, R98, 0x1, R7, P6 ;  /* 0x000000016207c824 */ /* 0x000fe200030e0607 */
[----:B------:R-:W-:-:S04]  /*c4a0*/  LOP3.LUT P6, RZ, R33, 0x2000, RZ, 0xc0, !PT ;  /* 0x0000200021ff7812 */ /* 0x000fc800078cc0ff */
[----:B------:R0:W-:Y:S01]  /*c4b0*/  @!P4 STG.E.U8 desc[UR20][R6.64+0x29], R21 ;  /* 0x000029150600c986 */ /* 0x0001e2000c101114 */
[----:B------:R-:W-:Y:S02]  /*c4c0*/  LOP3.LUT P4, RZ, R29, 0x8, RZ, 0xc0, !PT ;  /* 0x000000081dff7812 */ /* 0x000fe4000788c0ff */
[----:B------:R-:W-:Y:S01]  /*c4d0*/  F2FP.SATFINITE.E4M3.F32.PACK_AB_MERGE_C R29, RZ, R198, RZ ;  /* 0x000000c6ff1d723e */ /* 0x000fe200048070ff */
[----:B------:R-:W-:Y:S01]  /*c4e0*/  @!P3 STG.E.U8 desc[UR20][R70.64+0x30], R205 ;  /* 0x000030cd4600b986 */ /* 0x000fe2000c101114 */
[-C--:B------:R-:W-:Y:S01]  /*c4f0*/  FMUL R155, R155, R12.reuse ;  /* 0x0000000c9b9b7220 */ /* 0x080fe20000400000 */
[-C--:B------:R-:W-:Y:S01]  /*c500*/  FMUL R144, R144, R12.reuse ;  /* 0x0000000c90907220 */ /* 0x080fe20000400000 */
[-C--:B------:R-:W-:Y:S01]  /*c510*/  FMUL R147, R147, R12.reuse ;  /* 0x0000000c93937220 */ /* 0x080fe20000400000 */
[----:B------:R-:W-:Y:S01]  /*c520*/  FMUL R138, R138, R12 ;  /* 0x0000000c8a8a7220 */ /* 0x000fe20000400000 */
[----:B------:R2:W-:Y:S01]  /*c530*/  @!P6 STG.E.U8 desc[UR20][R72.64+0x31], R29 ;  /* 0x0000311d4800e986 */ /* 0x0005e2000c101114 */
[----:B-1----:R-:W-:Y:S01]  /*c540*/  @!P1 IADD3 R34, P6, R101, R34, RZ ;  /* 0x0000002265229210 */ /* 0x002fe20007fde0ff */
[----:B0-----:R-:W0:Y:S01]  /*c550*/  @!P0 LDC.64 R6, c[0x0][0x5c0] ;  /* 0x00017000ff068b82 */ /* 0x001e220000000a00 */
[----:B------:R-:W-:-:S03]  /*c560*/  F2FP.SATFINITE.E4M3.F32.PACK_AB_MERGE_C R21, RZ, R192, RZ ;  /* 0x000000c0ff15723e */ /* 0x000fc600048070ff */
[----:B------:R-:W-:Y:S02]  /*c570*/  @!P1 IMAD.X R35, R100, 0x1, R35, P6 ;  /* 0x0000000164239824 */ /* 0x000fe400030e0623 */
[-C--:B------:R-:W-:Y:S01]  /*c580*/  FMUL R141, R141, R12.reuse ;  /* 0x0000000c8d8d7220 */ /* 0x080fe20000400000 */
[-C--:B------:R-:W-:Y:S01]  /*c590*/  FMUL R132, R132, R12.reuse ;  /* 0x0000000c84847220 */ /* 0x080fe20000400000 */
[-C--:B------:R-:W-:Y:S01]  /*c5a0*/  FMUL R129, R129, R12.reuse ;  /* 0x0000000c81817220 */ /* 0x080fe20000400000 */
[----:B------:R-:W-:Y:S01]  /*c5b0*/  FMUL R130, R130, R12 ;  /* 0x0000000c82827220 */ /* 0x000fe20000400000 */
[----:B------:R1:W-:Y:S01]  /*c5c0*/  @!P1 STG.E.U8 desc[UR20][R34.64+0x30], R199 ;  /* 0x000030c722009986 */ /* 0x0003e2000c101114 */
[----:B--2---:R-:W-:Y:S02]  /*c5d0*/  F2FP.SATFINITE.E4M3.F32.PACK_AB_MERGE_C R29, RZ, R188, RZ ;  /* 0x000000bcff1d723e */ /* 0x004fe400048070ff */
[C---:B------:R-:W-:Y:S02]  /*c5e0*/  LOP3.LUT P1, RZ, R11.reuse, 0x100, RZ, 0xc0, !PT ;  /* 0x000001000bff7812 */ /* 0x040fe4000782c0ff */
[----:B------:R-:W-:Y:S01]  /*c5f0*/  LOP3.LUT P3, RZ, R11, 0x200, RZ, 0xc0, !PT ;  /* 0x000002000bff7812 */ /* 0x000fe2000786c0ff */
[----:B-1----:R-:W1:Y:S01]  /*c600*/  @!P5 LDC.64 R34, c[0x0][0x5c0] ;  /* 0x00017000ff22db82 */ /* 0x002e620000000a00 */
[----:B0-----:R-:W-:-:S05]  /*c610*/  @!P0 IADD3 R6, P6, R105, R6, RZ ;  /* 0x0000000669068210 */ /* 0x001fca0007fde0ff */
[----:B------:R-:W-:Y:S01]  /*c620*/  @!P0 IMAD.X R7, R104, 0x1, R7, P6 ;  /* 0x0000000168078824 */ /* 0x000fe200030e0607 */
[----:B------:R-:W-:-:S04]  /*c630*/  LOP3.LUT P6, RZ, R33, 0x800, RZ, 0xc0, !PT ;  /* 0x0000080021ff7812 */ /* 0x000fc800078cc0ff */
[----:B------:R0:W-:Y:S01]  /*c640*/  @!P0 STG.E.U8 desc[UR20][R6.64+0x31], R21 ;  /* 0x0000311506008986 */ /* 0x0001e2000c101114 */
[----:B------:R-:W-:Y:S02]  /*c650*/  F2FP.SATFINITE.E4M3.F32.PACK_AB_MERGE_C R155, RZ, R155, RZ ;  /* 0x0000009bff9b723e */ /* 0x000fe400048070ff */
[----:B------:R-:W-:Y:S01]  /*c660*/  F2FP.SATFINITE.E4M3.F32.PACK_AB_MERGE_C R144, RZ, R144, RZ ;  /* 0x00000090ff90723e */ /* 0x000fe200048070ff */
[----:B------:R-:W-:Y:S01]  /*c670*/  @!P2 STG.E.U8 desc[UR20][R74.64+0x38], R193 ;  /* 0x000038c14a00a986 */ /* 0x000fe2000c101114 */
[----:B------:R-:W-:Y:S02]  /*c680*/  LOP3.LUT P2, RZ, R11, 0x40, RZ, 0xc0, !PT ;  /* 0x000000400bff7812 */ /* 0x000fe4000784c0ff */
[----:B------:R-:W-:Y:S02]  /*c690*/  F2FP.SATFINITE.E4M3.F32.PACK_AB_MERGE_C R147, RZ, R147, RZ ;  /* 0x00000093ff93723e */ /* 0x000fe400048070ff */
[----:B------:R2:W-:Y:S01]  /*c6a0*/  @!P6 STG.E.U8 desc[UR20][R214.64+0x39], R29 ;  /* 0x0000391dd600e986 */ /* 0x0005e2000c101114 */
[----:B-1----:R-:W-:Y:S01]  /*c6b0*/  @!P5 IADD3 R34, P6, R103, R34, RZ ;  /* 0x000000226722d210 */ /* 0x002fe20007fde0ff */
[----:B0-----:R-:W0:Y:S01]  /*c6c0*/  @!P4 LDC.64 R6, c[0x0][0x5c0] ;  /* 0x00017000ff06cb82 */ /* 0x001e220000000a00 */
[----:B------:R-:W-:-:S03]  /*c6d0*/  F2FP.SATFINITE.E4M3.F32.PACK_AB_MERGE_C R21, RZ, R182, RZ ;  /* 0x000000b6ff15723e */ /* 0x000fc600048070ff */
[----:B------:R-:W-:Y:S01]  /*c6e0*/  @!P5 IMAD.X R35, R102, 0x1, R35, P6 ;  /* 0x000000016623d824 */ /* 0x000fe200030e0623 */
[----:B------:R-:W-:Y:S02]  /*c6f0*/  F2FP.SATFINITE.E4M3.F32.PACK_AB_MERGE_C R141, RZ, R141, RZ ;  /* 0x0000008dff8d723e */ /* 0x000fe400048070ff */
[----:B------:R-:W-:Y:S02]  /*c700*/  F2FP.SATFINITE.E4M3.F32.PACK_AB_MERGE_C R129, RZ, R129, RZ ;  /* 0x00000081ff81723e */ /* 0x000fe400048070ff */
[----:B------:R-:W-:Y:S01]  /*c710*/  @!P5 STG.E.U8 desc[UR20][R34.64+0x38], R189 ;  /* 0x000038bd2200d986 */ /* 0x000fe2000c101114 */
[----:B------:R-:W-:Y:S02]  /*c720*/  ISETP.LT.OR P5, PT, R30, 0x1, !P2 ;  /* 0x000000011e00780c */ /* 0x000fe400057a1670 */
[----:B--2---:R-:W-:Y:S02]  /*c730*/  F2FP.SATFINITE.E4M3.F32.PACK_AB_MERGE_C R29, RZ, R180, RZ ;  /* 0x000000b4ff1d723e */ /* 0x004fe400048070ff */
[----:B------:R-:W-:-:S02]  /*c740*/  F2FP.SATFINITE.E4M3.F32.PACK_AB_MERGE_C R130, RZ, R130, RZ ;  /* 0x00000082ff82723e */ /* 0x000fc400048070ff */
[----:B------:R-:W-:Y:S02]  /*c750*/  LOP3.LUT P0, RZ, R11, 0x80, RZ, 0xc0, !PT ;  /* 0x000000800bff7812 */ /* 0x000fe4000780c0ff */
[----:B0-----:R-:W-:-:S11]  /*c760*/  @!P4 IADD3 R6, P6, R107, R6, RZ ;  /* 0x000000066b06c210 */ /* 0x001fd60007fde0ff */
[----:B------:R-:W0:Y:S01]  /*c770*/  @!P0 LDC.64 R36, c[0x0][0x5c0] ;  /* 0x00017000ff248b82 */ /* 0x000e220000000a00 */
[----:B------:R-:W-:Y:S01]  /*c780*/  @!P4 IMAD.X R7, R106, 0x1, R7, P6 ;  /* 0x000000016a07c824 */ /* 0x000fe200030e0607 */
[----:B------:R-:W-:-:S04]  /*c790*/  ISETP.LT.OR P6, PT, R30, 0x2, !P2 ;  /* 0x000000021e00780c */ /* 0x000fc800057c1670 */
[----:B------:R1:W-:Y:S01]  /*c7a0*/  @!P4 STG.E.U8 desc[UR20][R6.64+0x39], R21 ;  /* 0x000039150600c986 */ /* 0x0003e2000c101114 */
[----:B------:R-:W-:-:S03]  /*c7b0*/  LOP3.LUT P4, RZ, R11, 0x20, RZ, 0xc0, !PT ;  /* 0x000000200bff7812 */ /* 0x000fc6000788c0ff */
[----:B------:R-:W-:Y:S01]  /*c7c0*/  @!P5 STG.E.U8 desc[UR20][R216.64], R187 ;  /* 0x000000bbd800d986 */ /* 0x000fe2000c101114 */
[----:B------:R-:W-:-:S04]  /*c7d0*/  ISETP.LT.OR P5, PT, R30, 0x1, !P1 ;  /* 0x000000011e00780c */ /* 0x000fc80004fa1670 */
[----:B------:R2:W-:Y:S01]  /*c7e0*/  @!P6 STG.E.U8 desc[UR20][R218.64+0x1], R29 ;  /* 0x0000011dda00e986 */ /* 0x0005e2000c101114 */
[----:B-1----:R-:W-:-:S08]  /*c7f0*/  F2FP.SATFINITE.E4M3.F32.PACK_AB_MERGE_C R21, RZ, R176, RZ ;  /* 0x000000b0ff15723e */ /* 0x002fd000048070ff */
[----:B------:R-:W1:Y:S01]  /*c800*/  @!P5 LDC.64 R34, c[0x0][0x5c0] ;  /* 0x00017000ff22db82 */ /* 0x000e620000000a00 */
[----:B--2---:R-:W-:Y:S02]  /*c810*/  F2FP.SATFINITE.E4M3.F32.PACK_AB_MERGE_C R29, RZ, R172, RZ ;  /* 0x000000acff1d723e */ /* 0x004fe400048070ff */
[----:B-1----:R-:W-:-:S05]  /*c820*/  @!P5 IADD3 R34, P6, R109, R34, RZ ;  /* 0x000000226d22d210 */ /* 0x002fca0007fde0ff */
[----:B------:R-:W-:Y:S01]  /*c830*/  @!P5 IMAD.X R35, R110, 0x1, R35, P6 ;  /* 0x000000016e23d824 */ /* 0x000fe200030e0623 */
[C---:B------:R-:W-:Y:S02]  /*c840*/  ISETP.LT.OR P5, PT, R30.reuse, 0x2, !P1 ;  /* 0x000000021e00780c */ /* 0x040fe40004fa1670 */
[----:B------:R-:W-:-:S11]  /*c850*/  ISETP.LT.OR P6, PT, R30, 0x1, !P1 ;  /* 0x000000011e00780c */ /* 0x000fd60004fc1670 */
[----:B------:R-:W1:Y:S02]  /*c860*/  @!P5 LDC.64 R6, c[0x0][0x5c0] ;  /* 0x00017000ff06db82 */ /* 0x000e640000000a00 */
[----:B------:R-:W-:Y:S01]  /*c870*/  @!P6 STG.E.U8 desc[UR20][R34.64], R181 ;  /* 0x000000b52200e986 */ /* 0x000fe2000c101114 */
[----:B-1----:R-:W-:-:S05]  /*c880*/  @!P5 IADD3 R6, P6, R31, R6, RZ ;  /* 0x000000061f06d210 */ /* 0x002fca0007fde0ff */
[----:B------:R-:W-:Y:S01]  /*c890*/  @!P5 IMAD.X R7, R108, 0x1, R7, P6 ;  /* 0x000000016c07d824 */ /* 0x000fe200030e0607 */
[C---:B------:R-:W-:Y:S02]  /*c8a0*/  ISETP.LT.OR P6, PT, R30.reuse, 0x2, !P1 ;  /* 0x000000021e00780c */ /* 0x040fe40004fc1670 */
[----:B------:R-:W-:-:S11]  /*c8b0*/  ISETP.LT.OR P5, PT, R30, 0x9, !P2 ;  /* 0x000000091e00780c */ /* 0x000fd600057a1670 */
[----:B------:R1:W-:Y:S01]  /*c8c0*/  @!P6 STG.E.U8 desc[UR20][R6.64+0x1], R21 ;  /* 0x000001150600e986 */ /* 0x0003e2000c101114 */
[----:B------:R-:W-:-:S03]  /*c8d0*/  ISETP.LT.OR P6, PT, R30, 0xa, !P2 ;  /* 0x0000000a1e00780c */ /* 0x000fc600057c1670 */
[----:B------:R-:W-:Y:S01]  /*c8e0*/  @!P5 STG.E.U8 desc[UR20][R220.64+0x8], R177 ;  /* 0x000008b1dc00d986 */ /* 0x000fe2000c101114 */
[----:B------:R-:W-:Y:S02]  /*c8f0*/  ISETP.LT.OR P5, PT, R30, 0x9, !P1 ;  /* 0x000000091e00780c */ /* 0x000fe40004fa1670 */
[----:B-1----:R-:W-:-:S07]  /*c900*/  F2FP.SATFINITE.E4M3.F32.PACK_AB_MERGE_C R21, RZ, R166, RZ ;  /* 0x000000a6ff15723e */ /* 0x002fce00048070ff */
[----:B------:R1:W-:Y:S04]  /*c910*/  @!P6 STG.E.U8 desc[UR20][R222.64+0x9], R29 ;  /* 0x0000091dde00e986 */ /* 0x0003e8000c101114 */
[----:B------:R-:W2:Y:S01]  /*c920*/  @!P5 LDC.64 R34, c[0x0][0x5c0] ;  /* 0x00017000ff22db82 */ /* 0x000ea20000000a00 */
[----:B-1----:R-:W-:Y:S02]  /*c930*/  F2FP.SATFINITE.E4M3.F32.PACK_AB_MERGE_C R29, RZ, R162, RZ ;  /* 0x000000a2ff1d723e */ /* 0x002fe400048070ff */
[----:B--2---:R-:W-:-:S05]  /*c940*/  @!P5 IADD3 R34, P6, R111, R34, RZ ;  /* 0x000000226f22d210 */ /* 0x004fca0007fde0ff */
        /* <DEDUP_REMOVED lines=14> */
[----:B------:R-:W-:Y:S04]  /*ca30*/  @!P6 STG.E.U8 desc[UR20][R226.64+0x11], R29 ;  /* 0x0000111de200e986 */ /* 0x000fe8000c101114 */
[----:B------:R-:W1:Y:S02]  /*ca40*/  @!P5 LDC.64 R34, c[0x0][0x5c0] ;  /* 0x00017000ff22db82 */ /* 0x000e640000000a00 */
[----:B-1----:R-:W-:-:S05]  /*ca50*/  @!P5 IADD3 R34, P6, R117, R34, RZ ;  /* 0x000000227522d210 */ /* 0x002fca0007fde0ff */
[----:B------:R-:W-:Y:S01]  /*ca60*/  @!P5 IMAD.X R35, R118, 0x1, R35, P6 ;  /* 0x000000017623d824 */ /* 0x000fe200030e0623 */
[C---:B------:R-:W-:Y:S02]  /*ca70*/  ISETP.LT.OR P5, PT, R30.reuse, 0x12, !P1 ;  /* 0x000000121e00780c */ /* 0x040fe40004fa1670 */
[----:B------:R-:W-:-:S11]  /*ca80*/  ISETP.LT.OR P6, PT, R30, 0x11, !P1 ;  /* 0x000000111e00780c */ /* 0x000fd60004fc1670 */
[----:B------:R-:W1:Y:S02]  /*ca90*/  @!P5 LDC.64 R6, c[0x0][0x5c0] ;  /* 0x00017000ff06db82 */ /* 0x000e640000000a00 */
[----:B------:R2:W-:Y:S01]  /*caa0*/  @!P6 STG.E.U8 desc[UR20][R34.64+0x10], R163 ;  /* 0x000010a32200e986 */ /* 0x0005e2000c101114 */
[----:B-1----:R-:W-:-:S05]  /*cab0*/  @!P5 IADD3 R6, P6, R115, R6, RZ ;  /* 0x000000067306d210 */ /* 0x002fca0007fde0ff */
[----:B------:R-:W-:Y:S01]  /*cac0*/  @!P5 IMAD.X R7, R116, 0x1, R7, P6 ;  /* 0x000000017407d824 */ /* 0x000fe200030e0607 */
[C---:B------:R-:W-:Y:S02]  /*cad0*/  ISETP.LT.OR P6, PT, R30.reuse, 0x12, !P1 ;  /* 0x000000121e00780c */ /* 0x040fe40004fc1670 */
[----:B------:R-:W-:-:S11]  /*cae0*/  ISETP.LT.OR P5, PT, R30, 0x19, !P2 ;  /* 0x000000191e00780c */ /* 0x000fd600057a1670 */
[----:B------:R-:W-:Y:S01]  /*caf0*/  @!P6 STG.E.U8 desc[UR20][R6.64+0x11], R21 ;  /* 0x000011150600e986 */ /* 0x000fe2000c101114 */
[----:B------:R-:W-:-:S03]  /*cb00*/  ISETP.LT.OR P6, PT, R30, 0x1a, !P2 ;  /* 0x0000001a1e00780c */ /* 0x000fc600057c1670 */
[----:B------:R-:W-:Y:S01]  /*cb10*/  @!P5 STG.E.U8 desc[UR20][R228.64+0x18], R159 ;  /* 0x0000189fe400d986 */ /* 0x000fe2000c101114 */
[----:B------:R-:W-:-:S09]  /*cb20*/  ISETP.LT.OR P5, PT, R30, 0x19, !P1 ;  /* 0x000000191e00780c */ /* 0x000fd20004fa1670 */
[----:B------:R1:W-:Y:S04]  /*cb30*/  @!P6 STG.E.U8 desc[UR20][R150.64+0x19], R154 ;  /* 0x0000199a9600e986 */ /* 0x0003e8000c101114 */
[----:B--2---:R-:W2:Y:S01]  /*cb40*/  @!P5 LDC.64 R34, c[0x0][0x5c0] ;  /* 0x00017000ff22db82 */ /* 0x004ea20000000a00 */
[----:B-1----:R-:W3:Y:S01]  /*cb50*/  LDL.LU.64 R150, [R1+0x30] ;  /* 0x0000300001967983 */ /* 0x002ee20000300a00 */
        /* <DEDUP_REMOVED lines=9> */
[----:B------:R-:W-:Y:S01]  /*cbf0*/  ISETP.LT.OR P5, PT, R30, 0x21, !P2 ;  /* 0x000000211e00780c */ /* 0x000fe200057a1670 */
[-C--:B---3--:R-:W-:Y:S01]  /*cc00*/  FMUL R150, R150, R12.reuse ;  /* 0x0000000c96967220 */ /* 0x088fe20000400000 */
[----:B------:R-:W-:-:S04]  /*cc10*/  FMUL R151, R151, R12 ;  /* 0x0000000c97977220 */ /* 0x000fc80000400000 */
[----:B------:R-:W-:Y:S02]  /*cc20*/  F2FP.SATFINITE.E4M3.F32.PACK_AB_MERGE_C R21, RZ, R150, RZ ;  /* 0x00000096ff15723e */ /* 0x000fe400048070ff */
[----:B------:R-:W-:-:S03]  /*cc30*/  F2FP.SATFINITE.E4M3.F32.PACK_AB_MERGE_C R151, RZ, R151, RZ ;  /* 0x00000097ff97723e */ /* 0x000fc600048070ff */
[----:B------:R-:W-:Y:S04]  /*cc40*/  @!P6 STG.E.U8 desc[UR20][R6.64+0x19], R21 ;  /* 0x000019150600e986 */ /* 0x000fe8000c101114 */
[----:B------:R1:W-:Y:S04]  /*cc50*/  @!P5 STG.E.U8 desc[UR20][R134.64+0x20], R151 ;  /* 0x000020978600d986 */ /* 0x0003e8000c101114 */
[----:B-1----:R-:W2:Y:S01]  /*cc60*/  LDL.LU.64 R134, [R1+0x28] ;  /* 0x0000280001867983 */ /* 0x002ea20000300a00 */
[C---:B------:R-:W-:Y:S02]  /*cc70*/  ISETP.LT.OR P5, PT, R30.reuse, 0x21, !P1 ;  /* 0x000000211e00780c */ /* 0x040fe40004fa1670 */
[----:B------:R-:W-:-:S11]  /*cc80*/  ISETP.LT.OR P6, PT, R30, 0x22, !P2 ;  /* 0x000000221e00780c */ /* 0x000fd600057c1670 */
[----:B------:R-:W1:Y:S02]  /*cc90*/  @!P5 LDC.64 R34, c[0x0][0x5c0] ;  /* 0x00017000ff22db82 */ /* 0x000e640000000a00 */
[----:B------:R3:W-:Y:S01]  /*cca0*/  @!P6 STG.E.U8 desc[UR20][R22.64+0x21], R144 ;  /* 0x000021901600e986 */ /* 0x0007e2000c101114 */
[----:B------:R-:W-:-:S03]  /*ccb0*/  F2FP.SATFINITE.E4M3.F32.PACK_AB_MERGE_C R21, RZ, R138, RZ ;  /* 0x0000008aff15723e */ /* 0x000fc600048070ff */
[----:B---3--:R-:W3:Y:S01]  /*ccc0*/  LDL.LU.64 R22, [R1+0x20] ;  /* 0x0000200001167983 */ /* 0x008ee20000300a00 */
        /* <DEDUP_REMOVED lines=8> */
[----:B------:R-:W-:-:S04]  /*cd50*/  ISETP.LT.OR P6, PT, R30, 0x2a, !P2 ;  /* 0x0000002a1e00780c */ /* 0x000fc800057c1670 */
[----:B------:R1:W-:Y:S01]  /*cd60*/  @!P5 STG.E.U8 desc[UR20][R6.64+0x21], R21 ;  /* 0x000021150600d986 */ /* 0x0003e2000c101114 */
[----:B------:R-:W-:Y:S01]  /*cd70*/  ISETP.LT.OR P5, PT, R30, 0x29, !P2 ;  /* 0x000000291e00780c */ /* 0x000fe200057a1670 */
[----:B-1----:R-:W1:-:S12]  /*cd80*/  @!P4 LDC.64 R6, c[0x0][0x5c0] ;  /* 0x00017000ff06cb82 */ /* 0x002e580000000a00 */
[----:B------:R4:W-:Y:S01]  /*cd90*/  @!P5 STG.E.U8 desc[UR20][R120.64+0x28], R141 ;  /* 0x0000288d7800d986 */ /* 0x0009e2000c101114 */
[----:B------:R-:W-:-:S03]  /*cda0*/  LOP3.LUT P5, RZ, R11, 0x10, RZ, 0xc0, !PT ;  /* 0x000000100bff7812 */ /* 0x000fc600078ac0ff */
[----:B----4-:R-:W4:Y:S10]  /*cdb0*/  LDL.LU.64 R120, [R1+0x18] ;  /* 0x0000180001787983 */ /* 0x010f340000300a00 */
[----:B------:R-:W0:Y:S01]  /*cdc0*/  @!P5 LDC.64 R34, c[0x0][0x5c0] ;  /* 0x00017000ff22db82 */ /* 0x000e220000000a00 */
[----:B------:R-:W-:Y:S01]  /*cdd0*/  F2FP.SATFINITE.E4M3.F32.PACK_AB_MERGE_C R21, RZ, R132, RZ ;  /* 0x00000084ff15723e */ /* 0x000fe200048070ff */
[----:B--2---:R-:W-:-:S05]  /*cde0*/  FMUL R134, R134, R12 ;  /* 0x0000000c86867220 */ /* 0x004fca0000400000 */
[----:B------:R-:W-:Y:S01]  /*cdf0*/  F2FP.SATFINITE.E4M3.F32.PACK_AB_MERGE_C R134, RZ, R134, RZ ;  /* 0x00000086ff86723e */ /* 0x000fe200048070ff */
[----:B------:R-:W-:-:S04]  /*ce00*/  FMUL R135, R135, R12 ;  /* 0x0000000c87877220 */ /* 0x000fc80000400000 */
[----:B------:R2:W-:Y:S01]  /*ce10*/  @!P6 STG.E.U8 desc[UR20][R8.64+0x29], R134 ;  /* 0x000029860800e986 */ /* 0x0005e2000c101114 */
[----:B0-----:R-:W-:Y:S02]  /*ce20*/  @!P5 IADD3 R34, P6, R145, R34, RZ ;  /* 0x000000229122d210 */ /* 0x001fe40007fde0ff */
[----:B------:R-:W-:-:S03]  /*ce30*/  F2FP.SATFINITE.E4M3.F32.PACK_AB_MERGE_C R135, RZ, R135, RZ ;  /* 0x00000087ff87723e */ /* 0x000fc600048070ff */
[----:B------:R-:W-:Y:S01]  /*ce40*/  @!P5 IMAD.X R35, R168, 0x1, R35, P6 ;  /* 0x00000001a823d824 */ /* 0x000fe200030e0623 */
[----:B------:R-:W-:-:S04]  /*ce50*/  ISETP.LT.OR P6, PT, R30, 0x31, !P2 ;  /* 0x000000311e00780c */ /* 0x000fc800057c1670 */
[----:B------:R0:W-:Y:S01]  /*ce60*/  @!P5 STG.E.U8 desc[UR20][R34.64+0x28], R135 ;  /* 0x000028872200d986 */ /* 0x0001e2000c101114 */
[----:B-1----:R-:W-:-:S03]  /*ce70*/  @!P4 IADD3 R6, P5, R153, R6, RZ ;  /* 0x000000069906c210 */ /* 0x002fc60007fbe0ff */
[----:B--2---:R1:W5:Y:S02]  /*ce80*/  LDL.LU.64 R8, [R1+0x10] ;  /* 0x0000100001087983 */ /* 0x0043640000300a00 */
[----:B------:R-:W-:-:S05]  /*ce90*/  @!P4 IMAD.X R7, R142, 0x1, R7, P5 ;  /* 0x000000018e07c824 */ /* 0x000fca00028e0607 */
[----:B------:R-:W-:Y:S01]  /*cea0*/  @!P4 STG.E.U8 desc[UR20][R6.64+0x29], R21 ;  /* 0x000029150600c986 */ /* 0x000fe2000c101114 */
[----:B0-----:R-:W0:Y:S03]  /*ceb0*/  @!P3 LDC.64 R34, c[0x0][0x5c0] ;  /* 0x00017000ff22bb82 */ /* 0x001e260000000a00 */
[----:B------:R2:W-:Y:S01]  /*cec0*/  @!P6 STG.E.U8 desc[UR20][R4.64+0x30], R129 ;  /* 0x000030810400e986 */ /* 0x0005e2000c101114 */
[----:B------:R-:W-:-:S03]  /*ced0*/  ISETP.LT.OR P6, PT, R30, 0x32, !P2 ;  /* 0x000000321e00780c */ /* 0x000fc600057c1670 */
[----:B--2---:R1:W5:Y:S01]  /*cee0*/  LDL.LU.64 R4, [R1+0x8] ;  /* 0x0000080001047983 */ /* 0x0043620000300a00 */
[C---:B------:R-:W-:Y:S02]  /*cef0*/  ISETP.LT.OR P4, PT, R30.reuse, 0x39, !P2 ;  /* 0x000000391e00780c */ /* 0x040fe40005781670 */
[----:B------:R-:W-:-:S07]  /*cf00*/  ISETP.LT.OR P2, PT, R30, 0x3a, !P2 ;  /* 0x0000003a1e00780c */ /* 0x000fce0005741670 */
[----:B------:R2:W-:Y:S01]  /*cf10*/  @!P6 STG.E.U8 desc[UR20][R2.64+0x31], R130 ;  /* 0x000031820200e986 */ /* 0x0005e2000c101114 */
[----:B------:R-:W-:Y:S01]  /*cf20*/  @!P0 IADD3 R6, P5, R27, R36, RZ ;  /* 0x000000241b068210 */ /* 0x000fe20007fbe0ff */
[-C--:B------:R-:W-:Y:S02]  /*cf30*/  FMUL R127, R127, R12.reuse ;  /* 0x0000000c7f7f7220 */ /* 0x080fe40000400000 */
[----:B------:R-:W1:Y:S01]  /*cf40*/  @!P4 LDC.64 R38, c[0x0][0x5c0] ;  /* 0x00017000ff26cb82 */ /* 0x000e620000000a00 */
[----:B--2---:R2:W5:Y:S01]  /*cf50*/  LDL.LU.64 R2, [R1] ;  /* 0x0000000001027983 */ /* 0x0045620000300a00 */
[----:B------:R-:W-:Y:S01]  /*cf60*/  @!P0 IMAD.X R7, R26, 0x1, R37, P5 ;  /* 0x000000011a078824 */ /* 0x000fe200028e0625 */
[----:B------:R-:W-:Y:S01]  /*cf70*/  ISETP.LT.OR P5, PT, R30, 0x39, !P1 ;  /* 0x000000391e00780c */ /* 0x000fe20004fa1670 */
[-C--:B------:R-:W-:Y:S01]  /*cf80*/  FMUL R122, R122, R12.reuse ;  /* 0x0000000c7a7a7220 */ /* 0x080fe20000400000 */
[----:B------:R-:W-:Y:S01]  /*cf90*/  F2FP.SATFINITE.E4M3.F32.PACK_AB_MERGE_C R127, RZ, R127, RZ ;  /* 0x0000007fff7f723e */ /* 0x000fe200048070ff */
[----:B---3--:R-:W-:-:S02]  /*cfa0*/  FMUL R23, R23, R12 ;  /* 0x0000000c17177220 */ /* 0x008fc40000400000 */
[----:B------:R-:W3:Y:S01]  /*cfb0*/  @!P2 LDC.64 R36, c[0x0][0x5c0] ;  /* 0x00017000ff24ab82 */ /* 0x000ee20000000a00 */
[----:B------:R-:W-:Y:S01]  /*cfc0*/  ISETP.LT.OR P1, PT, R30, 0x3a, !P1 ;  /* 0x0000003a1e00780c */ /* 0x000fe20004f21670 */
[----:B------:R-:W-:Y:S01]  /*cfd0*/  @!P0 STG.E.U8 desc[UR20][R6.64+0x30], R127 ;  /* 0x0000307f06008986 */ /* 0x000fe2000c101114 */
[----:B0-----:R-:W-:Y:S02]  /*cfe0*/  @!P3 IADD3 R26, P0, R25, R34, RZ ;  /* 0x00000022191ab210 */ /* 0x001fe40007f1e0ff */
[----:B------:R-:W-:Y:S02]  /*cff0*/  F2FP.SATFINITE.E4M3.F32.PACK_AB_MERGE_C R21, RZ, R122, RZ ;  /* 0x0000007aff15723e */ /* 0x000fe400048070ff */
[----:B------:R-:W-:Y:S01]  /*d000*/  F2FP.SATFINITE.E4M3.F32.PACK_AB_MERGE_C R29, RZ, R23, RZ ;  /* 0x00000017ff1d723e */ /* 0x000fe200048070ff */
[----:B------:R-:W-:Y:S01]  /*d010*/  @!P3 IMAD.X R27, R24, 0x1, R35, P0 ;  /* 0x00000001181bb824 */ /* 0x000fe200000e0623 */
[----:B------:R-:W0:Y:S04]  /*d020*/  @!P5 LDC.64 R40, c[0x0][0x5c0] ;  /* 0x00017000ff28db82 */ /* 0x000e280000000a00 */
[----:B------:R2:W-:Y:S01]  /*d030*/  @!P3 STG.E.U8 desc[UR20][R26.64+0x31], R21 ;  /* 0x000031151a00b986 */ /* 0x0005e2000c101114 */
[----:B-1----:R-:W-:-:S03]  /*d040*/  @!P4 IADD3 R24, P0, P3, R28, R38, R19 ;  /* 0x000000261c18c210 */ /* 0x002fc60007b1e013 */
[----:B------:R-:W1:Y:S01]  /*d050*/  @!P1 LDC.64 R42, c[0x0][0x5c0] ;  /* 0x00017000ff2a9b82 */ /* 0x000e620000000a00 */
[----:B------:R-:W-:Y:S02]  /*d060*/  @!P4 IADD3.X R25, R32, R39, R16, P0, P3 ;  /* 0x000000272019c210 */ /* 0x000fe400007e6410 */
[----:B---3--:R-:W-:-:S03]  /*d070*/  @!P2 IADD3 R30, P0, P3, R28, R36, R19 ;  /* 0x000000241c1ea210 */ /* 0x008fc60007b1e013 */
[----:B------:R3:W-:Y:S01]  /*d080*/  @!P4 STG.E.U8 desc[UR20][R24.64+0x38], R29 ;  /* 0x0000381d1800c986 */ /* 0x0007e2000c101114 */
[----:B--2---:R-:W-:Y:S01]  /*d090*/  FMUL R21, R22, R12 ;  /* 0x0000000c16157220 */ /* 0x004fe20000400000 */
[----:B------:R-:W-:Y:S02]  /*d0a0*/  @!P2 IADD3.X R31, R32, R37, R16, P0, P3 ;  /* 0x00000025201fa210 */ /* 0x000fe400007e6410 */
[C-C-:B------:R-:W-:Y:S02]  /*d0b0*/  @!P5 IADD3 R7, P0, P3, R19.reuse, R28, R18.reuse ;  /* 0x0000001c1307d210 */ /* 0x140fe40007b1e012 */
[----:B------:R-:W-:Y:S02]  /*d0c0*/  F2FP.SATFINITE.E4M3.F32.PACK_AB_MERGE_C R21, RZ, R21, RZ ;  /* 0x00000015ff15723e */ /* 0x000fe400048070ff */
[----:B------:R-:W-:Y:S02]  /*d0d0*/  @!P5 IADD3.X R34, R16, R32, R15, P0, P3 ;  /* 0x000000201022d210 */ /* 0x000fe400007e640f */
[----:B------:R-:W-:Y:S01]  /*d0e0*/  @!P1 IADD3 R23, P0, P3, R19, R28, R18 ;  /* 0x0000001c13179210 */ /* 0x000fe20007b1e012 */
[----:B------:R2:W-:Y:S01]  /*d0f0*/  @!P2 STG.E.U8 desc[UR20][R30.64+0x39], R21 ;  /* 0x000039151e00a986 */ /* 0x0005e2000c101114 */
[----:B0-----:R-:W-:-:S02]  /*d100*/  @!P5 IADD3 R6, P4, R7, R40, RZ ;  /* 0x000000280706d210 */ /* 0x001fc40007f9e0ff */
[----:B------:R-:W-:Y:S02]  /*d110*/  @!P1 IADD3.X R32, R16, R32, R15, P0, P3 ;  /* 0x0000002010209210 */ /* 0x000fe400007e640f */
[----:B-1----:R-:W-:Y:S01]  /*d120*/  @!P1 IADD3 R22, P0, R23, R42, RZ ;  /* 0x0000002a17169210 */ /* 0x002fe20007f1e0ff */
[----:B------:R-:W-:Y:S02]  /*d130*/  @!P5 IMAD.X R7, R34, 0x1, R41, P4 ;  /* 0x000000012207d824 */ /* 0x000fe400020e0629 */
[-C--:B----4-:R-:W-:Y:S01]  /*d140*/  FMUL R121, R121, R12.reuse ;  /* 0x0000000c79797220 */ /* 0x090fe20000400000 */
[----:B------:R-:W-:Y:S01]  /*d150*/  FMUL R120, R120, R12 ;  /* 0x0000000c78787220 */ /* 0x000fe20000400000 */
[----:B------:R-:W-:-:S03]  /*d160*/  @!P1 IMAD.X R23, R32, 0x1, R43, P0 ;  /* 0x0000000120179824 */ /* 0x000fc600000e062b */
[----:B------:R-:W-:Y:S02]  /*d170*/  F2FP.SATFINITE.E4M3.F32.PACK_AB_MERGE_C R121, RZ, R121, RZ ;  /* 0x00000079ff79723e */ /* 0x000fe400048070ff */
[----:B---3--:R-:W-:-:S03]  /*d180*/  F2FP.SATFINITE.E4M3.F32.PACK_AB_MERGE_C R25, RZ, R120, RZ ;  /* 0x00000078ff19723e */ /* 0x008fc600048070ff */
[----:B------:R2:W-:Y:S04]  /*d190*/  @!P5 STG.E.U8 desc[UR20][R6.64+0x38], R121 ;  /* 0x000038790600d986 */ /* 0x0005e8000c101114 */
[----:B------:R2:W-:Y:S02]  /*d1a0*/  @!P1 STG.E.U8 desc[UR20][R22.64+0x39], R25 ;  /* 0x0000391916009986 */ /* 0x0005e4000c101114 */
.L_x_39:
[----:B------:R-:W-:Y:S05]  /*d1b0*/  BSYNC B0 ;  /* 0x0000000000007941 */ /* 0x000fea0003800000 */
.L_x_35:
[----:B------:R-:W-:Y:S01]  /*d1c0*/  ULDC UR6, c[0x0][0xc] ;  /* 0x0000030000067ab9 */ /* 0x000fe20000000800 */
[----:B------:R-:W-:Y:S01]  /*d1d0*/  ULDC UR7, c[0x0][0x10] ;  /* 0x0000040000077ab9 */ /* 0x000fe20000000800 */
[----:B0-23--:R-:W0:Y:S01]  /*d1e0*/  LDC R7, c[0x0][0x14] ;  /* 0x00000500ff077b82 */ /* 0x00de220000000800 */
[----:B------:R-:W-:Y:S01]  /*d1f0*/  UIMAD.WIDE.U32 UR6, UR6, UR7, URZ ;  /* 0x00000007060672a5 */ /* 0x000fe2000f8e003f */
[----:B-----5:R-:W-:Y:S01]  /*d200*/  PRMT R21, RZ, 0x7610, R21 ;  /* 0x00007610ff157816 */ /* 0x020fe20000000015 */
[----:B------:R-:W-:-:S04]  /*d210*/  IMAD.MOV.U32 R6, RZ, RZ, -0x1 ;  /* 0xffffffffff067424 */ /* 0x000fc800078e00ff */
[----:B0-----:R-:W-:-:S04]  /*d220*/  IMAD.WIDE.U32 R2, R7, UR6, R2 ;  /* 0x0000000607027c25 */ /* 0x001fc8000f8e0002 */
[----:B------:R-:W-:Y:S01]  /*d230*/  IMAD R7, R7, UR7, RZ ;  /* 0x0000000707077c24 */ /* 0x000fe2000f8e02ff */
[----:B------:R-:W-:Y:S02]  /*d240*/  ULDC.64 UR6, c[0x0][0x650] ;  /* 0x0001940000067ab9 */ /* 0x000fe40000000a00 */
[----:B------:R-:W-:Y:S01]  /*d250*/  ISETP.GE.U32.AND P0, PT, R2, UR6, PT ;  /* 0x0000000602007c0c */ /* 0x000fe2000bf06070 */
[----:B------:R-:W-:Y:S02]  /*d260*/  IMAD.IADD R3, R3, 0x1, R7 ;  /* 0x0000000103037824 */ /* 0x000fe400078e0207 */
[----:B------:R-:W-:-:S03]  /*d270*/  IMAD.MOV.U32 R7, RZ, RZ, -0x1 ;  /* 0xffffffffff077424 */ /* 0x000fc600078e00ff */
[----:B------:R-:W-:-:S13]  /*d280*/  ISETP.GE.U32.AND.EX P0, PT, R3, UR7, PT, P0 ;  /* 0x0000000703007c0c */ /* 0x000fda000bf06100 */
[----:B------:R-:W-:Y:S05]  /*d290*/  @P0 BRA `(.L_x_40) ;  /* 0x0000000400640947 */ /* 0x000fea0003800000 */
[----:B------:R-:W0:Y:S01]  /*d2a0*/  S2R R32, SR_CTAID.X ;  /* 0x0000000000207919 */ /* 0x000e220000002500 */
[----:B------:R-:W2:Y:S01]  /*d2b0*/  LDC.64 R26, c[0x0][0x628] ;  /* 0x00018a00ff1a7b82 */ /* 0x000ea20000000a00 */
[----:B------:R-:W-:Y:S01]  /*d2c0*/  ULDC UR6, c[0x0][0x150] ;  /* 0x0000540000067ab9 */ /* 0x000fe20000000800 */
[----:B-1----:R-:W-:Y:S01]  /*d2d0*/  IMAD.MOV.U32 R24, RZ, RZ, R2 ;  /* 0x000000ffff187224 */ /* 0x002fe200078e0002 */
[----:B------:R-:W1:Y:S01]  /*d2e0*/  S2R R34, SR_CTAID.Y ;  /* 0x0000000000227919 */ /* 0x000e620000002600 */
[----:B------:R-:W-:-:S04]  /*d2f0*/  IMAD.MOV.U32 R25, RZ, RZ, R3 ;  /* 0x000000ffff197224 */ /* 0x000fc800078e0003 */
[----:B------:R-:W3:Y:S08]  /*d300*/  LDC R35, c[0x0][0x144] ;  /* 0x00005100ff237b82 */ /* 0x000ef00000000800 */
[----:B------:R-:W4:Y:S08]  /*d310*/  LDC R8, c[0x0][0x630] ;  /* 0x00018c00ff087b82 */ /* 0x000f300000000800 */
[----:B------:R-:W1:Y:S01]  /*d320*/  LDC.64 R30, c[0x0][0x620] ;  /* 0x00018800ff1e7b82 */ /* 0x000e620000000a00 */
[----:B--2---:R-:W-:-:S04]  /*d330*/  ISETP.NE.U32.AND P0, PT, R26, RZ, PT ;  /* 0x000000ff1a00720c */ /* 0x004fc80003f05070 */
[----:B------:R-:W-:Y:S02]  /*d340*/  ISETP.NE.AND.EX P0, PT, R27, RZ, PT, P0 ;  /* 0x000000ff1b00720c */ /* 0x000fe40003f05300 */
[----:B0-----:R-:W-:-:S05]  /*d350*/  I2FP.F32.U32 R6, R32 ;  /* 0x0000002000067245 */ /* 0x001fca0000201000 */
[----:B------:R-:W-:-:S04]  /*d360*/  FMUL R6, R6, UR6 ;  /* 0x0000000606067c20 */ /* 0x000fc80008400000 */
[----:B------:R0:W2:Y:S02]  /*d370*/  F2I.U32.TRUNC.NTZ R33, R6 ;  /* 0x0000000600217305 */ /* 0x0000a4000020f000 */
[----:B---34-:R-:W-:Y:S05]  /*d380*/  @!P0 BRA `(.L_x_41) ;  /* 0x0000000000288947 */ /* 0x018fea0003800000 */
[----:B------:R-:W3:Y:S02]  /*d390*/  LDC R7, c[0x0][0x634] ;  /* 0x00018d00ff077b82 */ /* 0x000ee40000000800 */
[----:B---3--:R-:W-:-:S05]  /*d3a0*/  IADD3 R21, P0, R2, R7, RZ ;  /* 0x0000000702157210 */ /* 0x008fca0007f1e0ff */
[----:B------:R-:W-:-:S04]  /*d3b0*/  IMAD.X R29, RZ, RZ, R3, P0 ;  /* 0x000000ffff1d7224 */ /* 0x000fc800000e0603 */
[----:B0-----:R-:W-:-:S04]  /*d3c0*/  IMAD.WIDE.U32 R6, R29, R26, RZ ;  /* 0x0000001a1d067225 */ /* 0x001fc800078e00ff */
[----:B------:R-:W-:-:S04]  /*d3d0*/  IMAD.WIDE.U32 R22, P0, R21, R27, R6 ;  /* 0x0000001b15167225 */ /* 0x000fc80007800006 */
[----:B------:R-:W-:-:S04]  /*d3e0*/  IMAD.WIDE.U32 R6, R21, R26, RZ ;  /* 0x0000001a15067225 */ /* 0x000fc800078e00ff */
[----:B------:R-:W-:Y:S01]  /*d3f0*/  IMAD.X R25, RZ, RZ, RZ, P0 ;  /* 0x000000ffff197224 */ /* 0x000fe200000e06ff */
[----:B------:R-:W-:Y:S01]  /*d400*/  IADD3 RZ, P0, R7, R22, RZ ;  /* 0x0000001607ff7210 */ /* 0x000fe20007f1e0ff */
[----:B------:R-:W-:-:S04]  /*d410*/  IMAD.MOV.U32 R24, RZ, RZ, R23 ;  /* 0x000000ffff187224 */ /* 0x000fc800078e0017 */
[----:B------:R-:W-:-:S08]  /*d420*/  IMAD.WIDE.U32.X R24, R29, R27, R24, P0 ;  /* 0x0000001b1d187225 */ /* 0x000fd000000e0418 */
.L_x_41:
[----:B------:R-:W3:Y:S01]  /*d430*/  LDC.64 R38, c[0x0][0x640] ;  /* 0x00019000ff267b82 */ /* 0x000ee20000000a00 */
[-C--:B------:R-:W-:Y:S01]  /*d440*/  SHF.R.U64 R28, R24, R8.reuse, R25 ;  /* 0x00000008181c7219 */ /* 0x080fe20000001219 */
[----:B--2---:R-:W-:Y:S01]  /*d450*/  IMAD.MOV R33, RZ, RZ, -R33 ;  /* 0x000000ffff217224 */ /* 0x004fe200078e0a21 */
[----:B0-----:R-:W-:Y:S01]  /*d460*/  SHF.R.U32.HI R6, RZ, R8, R25 ;  /* 0x00000008ff067219 */ /* 0x001fe20000011619 */
[----:B------:R-:W-:Y:S01]  /*d470*/  ULDC UR6, c[0x0][0x154] ;  /* 0x0000550000067ab9 */ /* 0x000fe20000000800 */
[----:B------:R-:W-:Y:S01]  /*d480*/  IADD3 R21, P0, RZ, -R28, RZ ;  /* 0x8000001cff157210 */ /* 0x000fe20007f1e0ff */
[----:B------:R-:W-:Y:S02]  /*d490*/  IMAD R33, R35, R33, R32 ;  /* 0x0000002123217224 */ /* 0x000fe400078e0220 */
[----:B------:R-:W0:Y:S01]  /*d4a0*/  LDC R22, c[0x0][0x618] ;  /* 0x00018600ff167b82 */ /* 0x000e220000000800 */
[----:B------:R-:W-:Y:S02]  /*d4b0*/  IMAD.MOV.U32 R23, RZ, RZ, -0x1 ;  /* 0xffffffffff177424 */ /* 0x000fe400078e00ff */
[----:B------:R-:W-:-:S02]  /*d4c0*/  IMAD.X R7, RZ, RZ, ~R6, P0 ;  /* 0x000000ffff077224 */ /* 0x000fc400000e0e06 */
[----:B------:R-:W-:Y:S02]  /*d4d0*/  IMAD.MOV.U32 R25, RZ, RZ, 0x1 ;  /* 0x00000001ff197424 */ /* 0x000fe400078e00ff */
[-C--:B-1----:R-:W-:Y:S01]  /*d4e0*/  IMAD R8, R7, R30.reuse, RZ ;  /* 0x0000001e07087224 */ /* 0x082fe200078e02ff */
[----:B------:R-:W1:Y:S01]  /*d4f0*/  LDC R24, c[0x0][0x608] ;  /* 0x00018200ff187b82 */ /* 0x000e620000000800 */
[----:B------:R-:W-:-:S04]  /*d500*/  IMAD.WIDE.U32 R6, R21, R30, R2 ;  /* 0x0000001e15067225 */ /* 0x000fc800078e0002 */
[----:B------:R-:W-:Y:S01]  /*d510*/  IMAD R21, R21, R31, R8 ;  /* 0x0000001f15157224 */ /* 0x000fe200078e0208 */
[----:B------:R-:W-:Y:S02]  /*d520*/  I2FP.F32.U32 R8, R34 ;  /* 0x0000002200087245 */ /* 0x000fe40000201000 */
[----:B------:R-:W2:Y:S01]  /*d530*/  LDC R36, c[0x0][0x658] ;  /* 0x00019600ff247b82 */ /* 0x000ea20000000800 */
[----:B------:R-:W-:Y:S01]  /*d540*/  IMAD.IADD R7, R7, 0x1, R21 ;  /* 0x0000000107077824 */ /* 0x000fe200078e0215 */
[----:B---3--:R-:W-:Y:S01]  /*d550*/  ISETP.NE.U32.AND P0, PT, R38, RZ, PT ;  /* 0x000000ff2600720c */ /* 0x008fe20003f05070 */
[----:B------:R-:W-:-:S03]  /*d560*/  FMUL R21, R8, UR6 ;  /* 0x0000000608157c20 */ /* 0x000fc60008400000 */
[----:B------:R-:W-:Y:S01]  /*d570*/  ISETP.NE.AND.EX P0, PT, R39, RZ, PT, P0 ;  /* 0x000000ff2700720c */ /* 0x000fe20003f05300 */
[----:B------:R3:W4:Y:S01]  /*d580*/  F2I.U32.TRUNC.NTZ R29, R21 ;  /* 0x00000015001d7305 */ /* 0x000722000020f000 */
[----:B------:R-:W3:Y:S01]  /*d590*/  LDC R31, c[0x0][0x148] ;  /* 0x00005200ff1f7b82 */ /* 0x000ee20000000800 */
[-CC-:B0-----:R-:W-:Y:S02]  /*d5a0*/  SHF.R.U64 R26, R6, R22.reuse, R7.reuse ;  /* 0x00000016061a7219 */ /* 0x181fe40000001207 */
[----:B------:R-:W-:-:S05]  /*d5b0*/  SHF.R.U32.HI R7, RZ, R22, R7 ;  /* 0x00000016ff077219 */ /* 0x000fca0000011607 */
[----:B------:R-:W0:Y:S01]  /*d5c0*/  LDC R32, c[0x0][0x600] ;  /* 0x00018000ff207b82 */ /* 0x000e220000000800 */
[-CC-:B-1----:R-:W-:Y:S02]  /*d5d0*/  SHF.R.U64 R8, R26, R24.reuse, R7.reuse ;  /* 0x000000181a087219 */ /* 0x182fe40000001207 */
[----:B------:R-:W-:-:S05]  /*d5e0*/  SHF.R.U32.HI R7, RZ, R24, R7 ;  /* 0x00000018ff077219 */ /* 0x000fca0000011607 */
[----:B------:R-:W1:Y:S01]  /*d5f0*/  LDC R37, c[0x0][0x648] ;  /* 0x00019200ff257b82 */ /* 0x000e620000000800 */
[-CC-:B--2---:R-:W-:Y:S02]  /*d600*/  SHF.R.U64 R30, R8, R36.reuse, R7.reuse ;  /* 0x00000024081e7219 */ /* 0x184fe40000001207 */
[-C--:B------:R-:W-:Y:S02]  /*d610*/  SHF.L.U32 R23, R23, R36.reuse, RZ ;  /* 0x0000002417177219 */ /* 0x080fe400000006ff */
[-C--:B------:R-:W-:Y:S01]  /*d620*/  SHF.R.U32.HI R7, RZ, R36.reuse, R7 ;  /* 0x00000024ff077219 */ /* 0x080fe20000011607 */
[----:B------:R-:W-:Y:S01]  /*d630*/  IMAD.MOV.U32 R6, RZ, RZ, R30 ;  /* 0x000000ffff067224 */ /* 0x000fe200078e001e */
[----:B------:R-:W-:Y:S01]  /*d640*/  SHF.L.U32 R36, R25, R36, RZ ;  /* 0x0000002419247219 */ /* 0x000fe200000006ff */
[----:B------:R-:W2:Y:S01]  /*d650*/  LDC R40, c[0x0][0x638] ;  /* 0x00018e00ff287b82 */ /* 0x000ea20000000800 */
[----:B------:R-:W-:-:S07]  /*d660*/  LOP3.LUT R35, RZ, R23, RZ, 0x33, !PT ;  /* 0x00000017ff237212 */ /* 0x000fce00078e33ff */
[----:B------:R-:W0:Y:S01]  /*d670*/  LDC R41, c[0x0][0x610] ;  /* 0x00018400ff297b82 */ /* 0x000e220000000800 */
[----:B----4-:R-:W-:Y:S05]  /*d680*/  @!P0 BRA `(.L_x_42) ;  /* 0x0000000000288947 */ /* 0x010fea0003800000 */
[----:B---3--:R-:W3:Y:S02]  /*d690*/  LDC R21, c[0x0][0x64c] ;  /* 0x00019300ff157b82 */ /* 0x008ee40000000800 */
[----:B---3--:R-:W-:-:S05]  /*d6a0*/  IADD3 R21, P0, R30, R21, RZ ;  /* 0x000000151e157210 */ /* 0x008fca0007f1e0ff */
        /* <DEDUP_REMOVED lines=8> */
.L_x_42:
[----:B------:R-:W-:Y:S01]  /*d730*/  ISETP.NE.AND P0, PT, R0, 0x1, PT ;  /* 0x000000010000780c */ /* 0x000fe20003f05270 */
[----:B0-----:R-:W-:Y:S01]  /*d740*/  VIADD R23, R32, 0xffffffff ;  /* 0xffffffff20177836 */ /* 0x001fe20000000000 */
[----:B-1----:R-:W-:Y:S01]  /*d750*/  SHF.R.U64 R6, R6, R37, R7 ;  /* 0x0000002506067219 */ /* 0x002fe20000001207 */
[----:B------:R-:W-:Y:S01]  /*d760*/  IMAD.MOV R29, RZ, RZ, -R29 ;  /* 0x000000ffff1d7224 */ /* 0x000fe200078e0a1d */
[----:B---3--:R-:W-:Y:S02]  /*d770*/  LOP3.LUT R21, R8, R35, RZ, 0xc0, !PT ;  /* 0x0000002308157212 */ /* 0x008fe400078ec0ff */
[----:B------:R-:W-:Y:S01]  /*d780*/  LOP3.LUT R23, R26, R23, RZ, 0xc0, !PT ;  /* 0x000000171a177212 */ /* 0x000fe200078ec0ff */
[----:B------:R-:W-:Y:S02]  /*d790*/  IMAD.MOV R7, RZ, RZ, -R6 ;  /* 0x000000ffff077224 */ /* 0x000fe400078e0a06 */
[----:B------:R-:W-:Y:S02]  /*d7a0*/  IMAD R8, R36, R6, R21 ;  /* 0x0000000624087224 */ /* 0x000fe400078e0215 */
[----:B--2---:R-:W-:-:S02]  /*d7b0*/  IMAD R6, R7, R40, R30 ;  /* 0x0000002807067224 */ /* 0x004fc400078e021e */
[----:B------:R-:W-:Y:S02]  /*d7c0*/  @P0 IMAD R33, R31, R29, R34 ;  /* 0x0000001d1f210224 */ /* 0x000fe400078e0222 */
[----:B------:R-:W-:Y:S02]  /*d7d0*/  IMAD R23, R6, R32, R23 ;  /* 0x0000002006177224 */ /* 0x000fe400078e0217 */
[----:B------:R-:W-:Y:S02]  /*d7e0*/  IMAD R8, R8, R41, R33 ;  /* 0x0000002908087224 */ /* 0x000fe400078e0221 */
[----:B------:R-:W-:Y:S02]  /*d7f0*/  IMAD.MOV.U32 R21, RZ, RZ, 0x1 ;  /* 0x00000001ff157424 */ /* 0x000fe400078e00ff */
[----:B------:R-:W-:Y:S01]  /*d800*/  IMAD.MOV.U32 R6, RZ, RZ, R28 ;  /* 0x000000ffff067224 */ /* 0x000fe200078e001c */
[----:B------:R-:W-:Y:S02]  /*d810*/  SEL R7, R23, R8, !P0 ;  /* 0x0000000817077207 */ /* 0x000fe40004000000 */
[----:B------:R-:W-:-:S07]  /*d820*/  SEL R8, R8, R23, !P0 ;  /* 0x0000001708087207 */ /* 0x000fce0004000000 */
.L_x_40:
[----:B------:R-:W-:Y:S01]  /*d830*/  UIADD3 UR5, UR9, UR5, URZ ;  /* 0x0000000509057290 */ /* 0x000fe2000fffe03f */
[----:B------:R-:W-:-:S03]  /*d840*/  LOP3.LUT P0, RZ, R21, 0xff, RZ, 0xc0, !PT ;  /* 0x000000ff15ff7812 */ /* 0x000fc6000780c0ff */
[----:B------:R-:W-:Y:S02]  /*d850*/  USHF.R.U32.HI UR6, URZ, 0x2, UR5 ;  /* 0x000000023f067899 */ /* 0x000fe40008011605 */
[----:B------:R-:W-:Y:S02]  /*d860*/  UISETP.GT.U32.AND UP1, UPT, UR5, 0x3, UPT ;  /* 0x000000030500788c */ /* 0x000fe4000bf24070 */
[----:B------:R-:W-:Y:S02]  /*d870*/  ULOP3.LUT UR6, UR6, 0x1, URZ, 0xc0, !UPT ;  /* 0x0000000106067892 */ /* 0x000fe4000f8ec03f */
[----:B------:R-:W-:Y:S02]  /*d880*/  UISETP.LT.U32.AND UP1, UPT, UR9, 0x4, UP1 ;  /* 0x000000040900788c */ /* 0x000fe40008f21070 */
[----:B------:R-:W-:Y:S02]  /*d890*/  UISETP.NE.U32.AND UP0, UPT, UR6, 0x1, UPT ;  /* 0x000000010600788c */ /* 0x000fe4000bf05070 */
[----:B------:R-:W-:-:S02]  /*d8a0*/  USEL UR7, URZ, 0x1, !UP1 ;  /* 0x000000013f077887 */ /* 0x000fc4000c800000 */
[----:B------:R-:W-:Y:S02]  /*d8b0*/  UISETP.GT.U32.AND UP0, UPT, UR9, 0x3, !UP0 ;  /* 0x000000030900788c */ /* 0x000fe4000c704070 */
[----:B------:R-:W-:Y:S02]  /*d8c0*/  ULOP3.LUT UR5, UR5, 0x3, URZ, 0xc0, !UPT ;  /* 0x0000000305057892 */ /* 0x000fe4000f8ec03f */
[----:B------:R-:W-:-:S04]  /*d8d0*/  USEL UR6, URZ, 0x1, !UP0 ;  /* 0x000000013f067887 */ /* 0x000fc8000c000000 */
[----:B------:R-:W-:Y:S01]  /*d8e0*/  ULOP3.LUT UR4, UR6, UR4, UR7, 0x96, !UPT ;  /* 0x0000000406047292 */ /* 0x000fe2000f8e9607 */
[----:B------:R-:W-:Y:S11]  /*d8f0*/  @P0 BRA `(.L_x_43) ;  /* 0xffffff38005c0947 */ /* 0x000ff6000383ffff */
[----:B------:R-:W-:Y:S05]  /*d900*/  EXIT ;  /* 0x000000000000794d */ /* 0x000fea0003800000 */
.L_x_7:
[----:B0-----:R-:W-:Y:S01]  /*d910*/  ULDC.64 UR4, c[0x0][0x650] ;  /* 0x0001940000047ab9 */ /* 0x001fe20000000a00 */
        /* <DEDUP_REMOVED lines=25> */
.L_x_45:
[----:B------:R-:W0:Y:S01]  /*dab0*/  LDC.64 R30, c[0x0][0x640] ;  /* 0x00019000ff1e7b82 */ /* 0x000e220000000a00 */
[-CC-:B------:R-:W-:Y:S01]  /*dac0*/  SHF.R.U64 R21, R16, R22.reuse, R17.reuse ;  /* 0x0000001610157219 */ /* 0x180fe20000001211 */
[----:B------:R-:W-:Y:S01]  /*dad0*/  IMAD.MOV.U32 R29, RZ, RZ, 0x1 ;  /* 0x00000001ff1d7424 */ /* 0x000fe200078e00ff */
[----:B------:R-:W-:Y:S02]  /*dae0*/  SHF.R.U32.HI R7, RZ, R22, R17 ;  /* 0x00000016ff077219 */ /* 0x000fe40000011611 */
[----:B------:R-:W-:-:S03]  /*daf0*/  IADD3 R11, P0, RZ, -R21, RZ ;  /* 0x80000015ff0b7210 */ /* 0x000fc60007f1e0ff */
[----:B------:R-:W1:Y:S02]  /*db00*/  LDC R16, c[0x0][0x618] ;  /* 0x00018600ff107b82 */ /* 0x000e640000000800 */
[----:B------:R-:W-:Y:S02]  /*db10*/  IMAD.X R7, RZ, RZ, ~R7, P0 ;  /* 0x000000ffff077224 */ /* 0x000fe400000e0e07 */
[----:B------:R-:W-:-:S04]  /*db20*/  IMAD.WIDE.U32 R8, R11, R24, R2 ;  /* 0x000000180b087225 */ /* 0x000fc800078e0002 */
[----:B------:R-:W2:Y:S01]  /*db30*/  LDC R26, c[0x0][0x608] ;  /* 0x00018200ff1a7b82 */ /* 0x000ea20000000800 */
[----:B------:R-:W-:-:S04]  /*db40*/  IMAD R10, R7, R24, RZ ;  /* 0x00000018070a7224 */ /* 0x000fc800078e02ff */
[----:B------:R-:W-:-:S03]  /*db50*/  IMAD R7, R11, R25, R10 ;  /* 0x000000190b077224 */ /* 0x000fc600078e020a */
        /* <DEDUP_REMOVED lines=29> */
.L_x_46:
[----:B------:R-:W-:Y:S01]  /*dd30*/  ISETP.NE.AND P0, PT, R0, 0x1, PT ;  /* 0x000000010000780c */ /* 0x000fe20003f05270 */
[----:B0-----:R-:W-:Y:S01]  /*dd40*/  VIADD R11, R24, 0xffffffff ;  /* 0xffffffff180b7836 */ /* 0x001fe20000000000 */
[----:B-1----:R-:W-:Y:S02]  /*dd50*/  SHF.R.U64 R8, R8, R25, R9 ;  /* 0x0000001908087219 */ /* 0x002fe40000001209 */
[----:B------:R-:W-:Y:S02]  /*dd60*/  SHF.L.U32 R9, R29, R28, RZ ;  /* 0x0000001c1d097219 */ /* 0x000fe400000006ff */
[----:B------:R-:W-:Y:S01]  /*dd70*/  LOP3.LUT R7, R22, R33, RZ, 0xc0, !PT ;  /* 0x0000002116077212 */ /* 0x000fe200078ec0ff */
[----:B------:R-:W-:Y:S01]  /*dd80*/  IMAD.MOV R10, RZ, RZ, -R8 ;  /* 0x000000ffff0a7224 */ /* 0x000fe200078e0a08 */
[----:B------:R-:W-:-:S03]  /*dd90*/  LOP3.LUT R18, R18, R11, RZ, 0xc0, !PT ;  /* 0x0000000b12127212 */ /* 0x000fc600078ec0ff */
[----:B------:R-:W-:Y:S02]  /*dda0*/  IMAD R9, R9, R8, R7 ;  /* 0x0000000809097224 */ /* 0x000fe400078e0207 */
[----:B------:R-:W-:Y:S02]  /*ddb0*/  @P0 IMAD R14, R15, R20, R12 ;  /* 0x000000140f0e0224 */ /* 0x000fe400078e020c */
[----:B--2---:R-:W-:Y:S02]  /*ddc0*/  IMAD R7, R10, R27, R23 ;  /* 0x0000001b0a077224 */ /* 0x004fe400078e0217 */
[----:B---3--:R-:W-:Y:S02]  /*ddd0*/  IMAD R8, R9, R32, R14 ;  /* 0x0000002009087224 */ /* 0x008fe400078e020e */
[----:B------:R-:W-:Y:S02]  /*dde0*/  IMAD R11, R7, R24, R18 ;  /* 0x00000018070b7224 */ /* 0x000fe400078e0212 */
[----:B------:R-:W-:-:S02]  /*ddf0*/  IMAD.MOV.U32 R9, RZ, RZ, 0x1 ;  /* 0x00000001ff097424 */ /* 0x000fc400078e00ff */
[----:B------:R-:W-:Y:S01]  /*de00*/  IMAD.MOV.U32 R18, RZ, RZ, R21 ;  /* 0x000000ffff127224 */ /* 0x000fe200078e0015 */
[----:B------:R-:W-:Y:S02]  /*de10*/  SEL R7, R11, R8, !P0 ;  /* 0x000000080b077207 */ /* 0x000fe40004000000 */
[----:B------:R-:W-:-:S07]  /*de20*/  SEL R8, R8, R11, !P0 ;  /* 0x0000000b08087207 */ /* 0x000fce0004000000 */
.L_x_44:
[----:B------:R-:W-:-:S08]  /*de30*/  NOP ;  /* 0x0000000000007918 */ /* 0x000fd00000000000 */
[----:B------:R-:W0:-:S00]  /*de40*/  USETMAXREG.DEALLOC.CTAPOOL 0x28 ;  /* 0x00000028000079c8 */ /* 0x000e0000080e0500 */
[----:B0-----:R-:W-:-:S13]  /*de50*/  ISETP.NE.AND P0, PT, R6, RZ, PT ;  /* 0x000000ff0600720c */ /* 0x001fda0003f05270 */
[----:B------:R-:W-:Y:S05]  /*de60*/  @P0 EXIT ;  /* 0x000000000000094d */ /* 0x000fea0003800000 */
[----:B------:R-:W-:Y:S01]  /*de70*/  LOP3.LUT P0, RZ, R9, 0xff, RZ, 0xc0, !PT ;  /* 0x000000ff09ff7812 */ /* 0x000fe2000780c0ff */
[----:B------:R-:W-:Y:S02]  /*de80*/  IMAD.MOV.U32 R16, RZ, RZ, 0x1 ;  /* 0x00000001ff107424 */ /* 0x000fe400078e00ff */
[----:B------:R-:W-:-:S10]  /*de90*/  IMAD.MOV.U32 R15, RZ, RZ, RZ ;  /* 0x000000ffff0f7224 */ /* 0x000fd400078e00ff */
[----:B------:R-:W-:Y:S05]  /*dea0*/  @!P0 BRA `(.L_x_47) ;  /* 0x0000000c00448947 */ /* 0x000fea0003800000 */
[----:B------:R-:W0:Y:S01]  /*deb0*/  LDC R6, c[0x0][0x28c] ;  /* 0x0000a300ff067b82 */ /* 0x000e220000000800 */
[----:B------:R-:W1:Y:S01]  /*dec0*/  S2R R11, SR_CgaCtaId ;  /* 0x00000000000b7919 */ /* 0x000e620000008800 */
[----:B------:R-:W-:Y:S01]  /*ded0*/  ULDC UR5, c[0x0][0x658] ;  /* 0x0001960000057ab9 */ /* 0x000fe20000000800 */
[----:B------:R-:W-:Y:S01]  /*dee0*/  UMOV UR7, 0xffffffff ;  /* 0xffffffff00077882 */ /* 0x000fe20000000000 */
[----:B------:R-:W-:Y:S01]  /*def0*/  ULDC UR6, c[0x0][0xc] ;  /* 0x0000030000067ab9 */ /* 0x000fe20000000800 */
[----:B------:R-:W-:Y:S01]  /*df00*/  USHF.L.U32 UR8, UR7, UR5, URZ ;  /* 0x0000000507087299 */ /* 0x000fe2000800063f */
[----:B------:R-:W-:Y:S01]  /*df10*/  BSSY B0, `(.L_x_47) ;  /* 0x00000ca000007945 */ /* 0x000fe20003800000 */
[----:B------:R-:W-:Y:S01]  /*df20*/  UMOV UR9, 0x1 ;  /* 0x0000000100097882 */ /* 0x000fe20000000000 */
[----:B------:R-:W-:Y:S01]  /*df30*/  ULDC UR7, c[0x0][0x10] ;  /* 0x0000040000077ab9 */ /* 0x000fe20000000800 */
[----:B------:R-:W-:Y:S01]  /*df40*/  USHF.L.U32 UR18, UR9, UR5, URZ ;  /* 0x0000000509127299 */ /* 0x000fe2000800063f */
[----:B------:R-:W-:Y:S01]  /*df50*/  IMAD.MOV.U32 R13, RZ, RZ, 0x1 ;  /* 0x00000001ff0d7424 */ /* 0x000fe200078e00ff */
[----:B------:R-:W-:Y:S01]  /*df60*/  UIMAD.WIDE.U32 UR6, UR6, UR7, URZ ;  /* 0x00000007060672a5 */ /* 0x000fe2000f8e003f */
[----:B------:R-:W-:Y:S01]  /*df70*/  LOP3.LUT R17, R5, 0x2, RZ, 0xfc, !PT ;  /* 0x0000000205117812 */ /* 0x000fe200078efcff */
[----:B------:R-:W-:Y:S01]  /*df80*/  ULDC UR5, c[0x0][0x14] ;  /* 0x0000050000057ab9 */ /* 0x000fe20000000800 */
[----:B------:R-:W-:Y:S01]  /*df90*/  IMAD.MOV.U32 R16, RZ, RZ, 0x1 ;  /* 0x00000001ff107424 */ /* 0x000fe200078e00ff */
[----:B------:R-:W-:Y:S01]  /*dfa0*/  UIMAD.WIDE.U32 UR20, UR6, UR5, URZ ;  /* 0x00000005061472a5 */ /* 0x000fe2000f8e003f */
[----:B------:R-:W-:Y:S01]  /*dfb0*/  IMAD.MOV.U32 R15, RZ, RZ, RZ ;  /* 0x000000ffff0f7224 */ /* 0x000fe200078e00ff */
[----:B------:R-:W-:Y:S01]  /*dfc0*/  UIMAD UR13, UR7, UR5, URZ ;  /* 0x00000005070d72a4 */ /* 0x000fe2000f8e023f */
[----:B------:R-:W-:Y:S01]  /*dfd0*/  ULDC UR4, c[0x0][0x600] ;  /* 0x0001800000047ab9 */ /* 0x000fe20000000800 */
[----:B------:R-:W-:-:S02]  /*dfe0*/  ULOP3.LUT UR17, URZ, UR8, URZ, 0x33, !UPT ;  /* 0x000000083f117292 */ /* 0x000fc4000f8e333f */
[----:B------:R-:W-:Y:S01]  /*dff0*/  UIADD3 UR4, UR4, -0x1, URZ ;  /* 0xffffffff04047890 */ /* 0x000fe2000fffe03f */
[----:B0-----:R-:W-:Y:S01]  /*e000*/  VIADD R6, R6, 0x7f ;  /* 0x0000007f06067836 */ /* 0x001fe20000000000 */
[----:B------:R-:W-:Y:S01]  /*e010*/  UIADD3 UR13, UR21, UR13, URZ ;  /* 0x0000000d150d7290 */ /* 0x000fe2000fffe03f */
[----:B------:R-:W-:-:S03]  /*e020*/  ULDC.64 UR22, c[0x0][0x198] ;  /* 0x0000660000167ab9 */ /* 0x000fc60000000a00 */
[----:B------:R-:W-:-:S04]  /*e030*/  SHF.R.S32.HI R9, RZ, 0x1f, R6 ;  /* 0x0000001fff097819 */ /* 0x000fc80000011406 */
[----:B------:R-:W-:Y:S01]  /*e040*/  LEA.HI R9, R9, R6, RZ, 0x7 ;  /* 0x0000000609097211 */ /* 0x000fe200078f38ff */
[C---:B-1----:R-:W-:Y:S02]  /*e050*/  IMAD.SHL.U32 R12, R11.reuse, 0x20, RZ ;  /* 0x000000200b0c7824 */ /* 0x042fe400078e00ff */
[----:B------:R-:W-:Y:S01]  /*e060*/  IMAD.SHL.U32 R11, R11, 0x1000, RZ ;  /* 0x000010000b0b7824 */ /* 0x000fe200078e00ff */
[----:B------:R-:W-:Y:S02]  /*e070*/  SHF.R.S32.HI R14, RZ, 0x7, R9 ;  /* 0x00000007ff0e7819 */ /* 0x000fe40000011409 */
[----:B------:R-:W-:Y:S02]  /*e080*/  LOP3.LUT R12, R12, 0x20, RZ, 0xc0, !PT ;  /* 0x000000200c0c7812 */ /* 0x000fe400078ec0ff */
[----:B------:R-:W-:Y:S01]  /*e090*/  LOP3.LUT R11, R11, 0x1000, RZ, 0xc0, !PT ;  /* 0x000010000b0b7812 */ /* 0x000fe200078ec0ff */
[----:B------:R-:W-:-:S07]  /*e0a0*/  VIADD R10, R14, 0x1 ;  /* 0x000000010e0a7836 */ /* 0x000fce0000000000 */
.L_x_58:
[----:B------:R-:W-:-:S03]  /*e0b0*/  UMOV UR5, 0xffffffff ;  /* 0xffffffff00057882 */ /* 0x000fc60000000000 */
[----:B------:R-:W-:Y:S05]  /*e0c0*/  BRA.DIV UR5, `(.L_x_48) ;  /* 0x0000000e05ac7947 */ /* 0x000fea000b800000 */
[----:B------:R-:W-:-:S13]  /*e0d0*/  ELECT P0, URZ, PT ;  /* 0x00000000003f782f */ /* 0x000fda0003800000 */
.L_x_69:
[----:B------:R-:W0:Y:S01]  /*e0e0*/  LDC R6, c[0x0][0x28c] ;  /* 0x0000a300ff067b82 */ /* 0x000e220000000800 */
[----:B------:R-:W-:Y:S01]  /*e0f0*/  BSSY B1, `(.L_x_49) ;  /* 0x0000038000017945 */ /* 0x000fe20003800000 */
[----:B0-----:R-:W-:-:S13]  /*e100*/  ISETP.LT.OR P0, PT, R6, 0x1, !P0 ;  /* 0x000000010600780c */ /* 0x001fda0004701670 */
[----:B------:R-:W-:Y:S05]  /*e110*/  @P0 BRA `(.L_x_50) ;  /* 0x0000000000d40947 */ /* 0x000fea0003800000 */
[----:B------:R-:W-:Y:S02]  /*e120*/  IMAD R21, R7, 0x40, R12 ;  /* 0x0000004007157824 */ /* 0x000fe400078e020c */
[----:B------:R-:W-:Y:S02]  /*e130*/  IMAD R22, R8, 0x180, RZ ;  /* 0x0000018008167824 */ /* 0x000fe400078e02ff */
[----:B------:R-:W-:Y:S02]  /*e140*/  IMAD.MOV.U32 R24, RZ, RZ, RZ ;  /* 0x000000ffff187224 */ /* 0x000fe400078e00ff */
[----:B------:R-:W-:Y:S02]  /*e150*/  IMAD.MOV.U32 R6, RZ, RZ, R10 ;  /* 0x000000ffff067224 */ /* 0x000fe400078e000a */
[----:B------:R-:W-:Y:S02]  /*e160*/  IMAD.MOV.U32 R7, RZ, RZ, R16 ;  /* 0x000000ffff077224 */ /* 0x000fe400078e0010 */
[----:B------:R-:W-:-:S07]  /*e170*/  IMAD.MOV.U32 R8, RZ, RZ, R15 ;  /* 0x000000ffff087224 */ /* 0x000fce00078e000f */
.L_x_53:
[----:B------:R-:W0:Y:S01]  /*e180*/  S2R R20, SR_CgaCtaId ;  /* 0x0000000000147919 */ /* 0x000e220000008800 */
[----:B------:R-:W-:Y:S02]  /*e190*/  MOV R9, 0x400 ;  /* 0x0000040000097802 */ /* 0x000fe40000000f00 */
[----:B------:R-:W-:-:S13]  /*e1a0*/  LOP3.LUT P1, RZ, R4, 0x7f, RZ, 0xc0, !PT ;  /* 0x0000007f04ff7812 */ /* 0x000fda000782c0ff */
[----:B------:R-:W1:Y:S01]  /*e1b0*/  @!P1 LDC R19, c[0x0][0x500] ;  /* 0x00014000ff139b82 */ /* 0x000e620000000800 */
[----:B0-----:R-:W-:Y:S02]  /*e1c0*/  LEA R23, R20, R9, 0x18 ;  /* 0x0000000914177211 */ /* 0x001fe400078ec0ff */
[----:B------:R-:W-:-:S03]  /*e1d0*/  SHF.L.U32 R9, R7, 0x1f, RZ ;  /* 0x0000001f07097819 */ /* 0x000fc600000006ff */
[----:B------:R-:W-:-:S04]  /*e1e0*/  IMAD R20, R8, 0x8, R23 ;  /* 0x0000000808147824 */ /* 0x000fc800078e0217 */
[----:B------:R-:W0:Y:S02]  /*e1f0*/  SYNCS.PHASECHK.TRANS64.TRYWAIT P0, [R20+URZ+0x20], R9 ;  /* 0x00002009140075a7 */ /* 0x000e24000800017f */
[----:B01----:R-:W-:Y:S05]  /*e200*/  @!P0 BRA `(.L_x_51) ;  /* 0x0000000c007c8947 */ /* 0x003fea0003800000 */
.L_x_70:
[----:B0-----:R-:W-:Y:S01]  /*e210*/  PRMT R9, R17, 0x9910, RZ ;  /* 0x0000991011097816 */ /* 0x001fe200000000ff */
[----:B------:R0:W-:Y:S03]  /*e220*/  @!P1 SYNCS.ARRIVE.TRANS64 RZ, [R20+URZ], R19 ;  /* 0x0000001314ff99a7 */ /* 0x0001e6000800003f */
[----:B------:R-:W-:-:S13]  /*e230*/  ISETP.NE.AND P0, PT, R9, 0x2, PT ;  /* 0x000000020900780c */ /* 0x000fda0003f05270 */
[----:B0-----:R-:W-:Y:S05]  /*e240*/  @P0 BRA `(.L_x_52) ;  /* 0x0000000000040947 */ /* 0x001fea0003800000 */
[----:B------:R-:W-:Y:S01]  /*e250*/  BPT.TRAP 0x1 ;  /* 0x000000040000795c */ /* 0x000fe20000300000 */
.L_x_52:
[----:B------:R-:W-:Y:S01]  /*e260*/  IMAD R9, R8, 0xc000, R23 ;  /* 0x0000c00008097824 */ /* 0x000fe200078e0217 */
[----:B------:R-:W-:Y:S01]  /*e270*/  R2UR UR16, R23 ;  /* 0x00000000171072ca */ /* 0x000fe200000e0000 */
[----:B------:R-:W-:Y:S01]  /*e280*/  VIADD R6, R6, 0xffffffff ;  /* 0xffffffff06067836 */ /* 0x000fe20000000000 */
[----:B------:R-:W-:Y:S01]  /*e290*/  R2UR UR9, R20 ;  /* 0x00000000140972ca */ /* 0x000fe200000e0000 */
[----:B------:R-:W-:Y:S01]  /*e2a0*/  UIADD3 UR6, UP0, UR22, 0xf0, URZ ;  /* 0x000000f016067890 */ /* 0x000fe2000ff1e03f */
[----:B------:R-:W-:Y:S01]  /*e2b0*/  R2UR UR5, R9 ;  /* 0x00000000090572ca */ /* 0x000fe200000e0000 */
[----:B------:R-:W-:Y:S01]  /*e2c0*/  IMAD R9, R8, 0x2000, R11 ;  /* 0x0000200008097824 */ /* 0x000fe200078e020b */
[----:B------:R-:W-:Y:S01]  /*e2d0*/  R2UR UR11, R22 ;  /* 0x00000000160b72ca */ /* 0x000fe200000e0000 */
[----:B------:R-:W-:Y:S01]  /*e2e0*/  UIADD3 UR24, UP1, UR22, 0x1f0, URZ ;  /* 0x000001f016187890 */ /* 0x000fe2000ff3e03f */
[----:B------:R-:W-:Y:S01]  /*e2f0*/  R2UR UR10, R24 ;  /* 0x00000000180a72ca */ /* 0x000fe200000e0000 */
[----:B------:R-:W-:Y:S01]  /*e300*/  UIADD3.X UR7, URZ, UR23, URZ, UP0, !UPT ;  /* 0x000000173f077290 */ /* 0x000fe200087fe43f */
[----:B------:R-:W-:Y:S01]  /*e310*/  R2UR UR8, R9 ;  /* 0x00000000090872ca */ /* 0x000fe200000e0000 */
[----:B------:R-:W-:Y:S01]  /*e320*/  VIADD R8, R8, 0x1 ;  /* 0x0000000108087836 */ /* 0x000fe20000000000 */
[----:B------:R-:W-:Y:S01]  /*e330*/  R2UR UR12, R18 ;  /* 0x00000000120c72ca */ /* 0x000fe200000e0000 */
[----:B------:R-:W-:Y:S01]  /*e340*/  UIADD3.X UR25, URZ, UR23, URZ, UP1, !UPT ;  /* 0x000000173f197290 */ /* 0x000fe20008ffe43f */
[----:B------:R-:W-:Y:S01]  /*e350*/  R2UR UR19, R21 ;  /* 0x00000000151372ca */ /* 0x000fe200000e0000 */
[----:B------:R-:W-:Y:S01]  /*e360*/  UMOV UR14, 0x0 ;  /* 0x00000000000e7882 */ /* 0x000fe20000000000 */
[----:B------:R-:W-:Y:S01]  /*e370*/  ISETP.GT.AND P1, PT, R6, 0x1, PT ;  /* 0x000000010600780c */ /* 0x000fe20003f24270 */
[----:B------:R-:W-:Y:S01]  /*e380*/  UIADD3 UR5, UR5, 0x100, URZ ;  /* 0x0000010005057890 */ /* 0x000fe2000fffe03f */
[----:B------:R-:W-:Y:S01]  /*e390*/  ISETP.NE.AND P0, PT, R8, 0x4, PT ;  /* 0x000000040800780c */ /* 0x000fe20003f05270 */
[----:B------:R-:W-:Y:S01]  /*e3a0*/  UMOV UR15, 0x10000000 ;  /* 0x10000000000f7882 */ /* 0x000fe20000000000 */
[----:B------:R-:W-:Y:S01]  /*e3b0*/  UMOV UR26, 0x30000 ;  /* 0x00030000001a7882 */ /* 0x000fe20000000000 */
[----:B------:R-:W-:Y:S01]  /*e3c0*/  VIADD R24, R24, 0x80 ;  /* 0x0000008018187836 */ /* 0x000fe20000000000 */
[----:B------:R-:W-:Y:S01]  /*e3d0*/  SEL R20, RZ, 0x1, P0 ;  /* 0x00000001ff147807 */ /* 0x000fe20000000000 */
[----:B------:R-:W-:Y:S01]  /*e3e0*/  UIADD3 UR16, UR16, 0x30100, UR8 ;  /* 0x0003010010107890 */ /* 0x000fe2000fffe008 */
[----:B------:R-:W-:-:S02]  /*e3f0*/  SEL R8, R8, RZ, P0 ;  /* 0x000000ff08087207 */ /* 0x000fc40000000000 */
[----:B------:R-:W-:Y:S01]  /*e400*/  UMOV UR8, UR5 ;  /* 0x0000000500087c82 */ /* 0x000fe20008000000 */
[----:B------:R-:W-:Y:S01]  /*e410*/  LOP3.LUT R7, R7, R20, RZ, 0x3c, !PT ;  /* 0x0000001407077212 */ /* 0x000fe200078e3cff */
[----:B------:R0:W-:Y:S02]  /*e420*/  UTMALDG.3D [UR8], [UR6], desc[UR14] ;  /* 0x00000e08060075b4 */ /* 0x0001e40008011000 */
[----:B0-----:R-:W-:Y:S01]  /*e430*/  UMOV UR11, UR19 ;  /* 0x00000013000b7c82 */ /* 0x001fe20008000000 */
[----:B------:R-:W-:Y:S02]  /*e440*/  UMOV UR8, UR16 ;  /* 0x0000001000087c82 */ /* 0x000fe40008000000 */
[----:B------:R0:W-:Y:S02]  /*e450*/  UTMALDG.3D.MULTICAST [UR8], [UR24], UR26, desc[UR14] ;  /* 0x00000e08180073b4 */ /* 0x0001e4000801181a */
[----:B0-----:R-:W-:Y:S05]  /*e460*/  @P1 BRA `(.L_x_53) ;  /* 0xfffffffc00441947 */ /* 0x001fea000383ffff */
.L_x_50:
[----:B------:R-:W-:Y:S05]  /*e470*/  BSYNC B1 ;  /* 0x0000000000017941 */ /* 0x000fea0003800000 */
.L_x_49:
[----:B------:R-:W-:Y:S01]  /*e480*/  LOP3.LUT P1, RZ, R13, 0xff, RZ, 0xc0, !PT ;  /* 0x000000ff0dff7812 */ /* 0x000fe2000782c0ff */
[----:B------:R-:W-:Y:S01]  /*e490*/  IMAD.IADD R15, R14, 0x1, R15 ;  /* 0x000000010e0f7824 */ /* 0x000fe200078e020f */
[----:B------:R-:W-:Y:S01]  /*e4a0*/  IADD3 R2, P2, R2, UR20, RZ ;  /* 0x0000001402027c10 */ /* 0x000fe2000ff5e0ff */
[----:B------:R-:W-:Y:S01]  /*e4b0*/  ULDC.64 UR6, c[0x0][0x650] ;  /* 0x0001940000067ab9 */ /* 0x000fe20000000a00 */
[----:B------:R-:W-:Y:S01]  /*e4c0*/  BSSY B1, `(.L_x_54) ;  /* 0x000006c000017945 */ /* 0x000fe20003800000 */
[----:B------:R-:W-:Y:S01]  /*e4d0*/  IMAD.MOV.U32 R18, RZ, RZ, -0x1 ;  /* 0xffffffffff127424 */ /* 0x000fe200078e00ff */
[----:B------:R-:W-:Y:S02]  /*e4e0*/  ISETP.GT.U32.AND P0, PT, R15, 0x3, PT ;  /* 0x000000030f00780c */ /* 0x000fe40003f04070 */
[----:B------:R-:W-:Y:S02]  /*e4f0*/  SHF.R.U32.HI R6, RZ, 0x2, R15 ;  /* 0x00000002ff067819 */ /* 0x000fe4000001160f */
[----:B------:R-:W-:-:S02]  /*e500*/  ISETP.LT.U32.AND P0, PT, R14, 0x4, P0 ;  /* 0x000000040e00780c */ /* 0x000fc40000701070 */
[----:B------:R-:W-:Y:S01]  /*e510*/  IADD3.X R3, R3, UR13, RZ, P2, !PT ;  /* 0x0000000d03037c10 */ /* 0x000fe200097fe4ff */
[----:B------:R-:W0:Y:S01]  /*e520*/  @P1 S2R R8, SR_CgaCtaId ;  /* 0x0000000000081919 */ /* 0x000e220000008800 */
[----:B------:R-:W-:Y:S02]  /*e530*/  @P1 MOV R7, 0x400 ;  /* 0x0000040000071802 */ /* 0x000fe40000000f00 */
[----:B------:R-:W-:Y:S02]  /*e540*/  ISETP.GE.U32.AND P2, PT, R2, UR6, PT ;  /* 0x0000000602007c0c */ /* 0x000fe4000bf46070 */
[----:B------:R-:W-:Y:S02]  /*e550*/  LOP3.LUT R6, R6, 0x1, RZ, 0xc0, !PT ;  /* 0x0000000106067812 */ /* 0x000fe400078ec0ff */
[----:B------:R-:W-:Y:S02]  /*e560*/  LOP3.LUT R15, R15, 0x3, RZ, 0xc0, !PT ;  /* 0x000000030f0f7812 */ /* 0x000fe400078ec0ff */
[----:B------:R-:W-:-:S02]  /*e570*/  PRMT R13, RZ, 0x7610, R13 ;  /* 0x00007610ff0d7816 */ /* 0x000fc4000000000d */
[----:B0-----:R-:W-:Y:S01]  /*e580*/  @P1 LEA R7, R8, R7, 0x18 ;  /* 0x0000000708071211 */ /* 0x001fe200078ec0ff */
[----:B------:R-:W-:-:S03]  /*e590*/  IMAD.MOV.U32 R8, RZ, RZ, -0x1 ;  /* 0xffffffffff087424 */ /* 0x000fc600078e00ff */
[----:B------:R0:W-:Y:S01]  /*e5a0*/  @P1 SYNCS.ARRIVE.TRANS64.A1T0 RZ, [R7+URZ+0x58], RZ ;  /* 0x000058ff07ff19a7 */ /* 0x0001e2000810003f */
[----:B------:R-:W-:-:S04]  /*e5b0*/  ISETP.NE.U32.AND P1, PT, R6, 0x1, PT ;  /* 0x000000010600780c */ /* 0x000fc80003f25070 */
[----:B------:R-:W-:Y:S02]  /*e5c0*/  ISETP.GT.U32.AND P1, PT, R14, 0x3, !P1 ;  /* 0x000000030e00780c */ /* 0x000fe40004f24070 */
[----:B0-----:R-:W-:Y:S02]  /*e5d0*/  SEL R7, RZ, 0x1, !P0 ;  /* 0x00000001ff077807 */ /* 0x001fe40004000000 */
[----:B------:R-:W-:Y:S02]  /*e5e0*/  ISETP.GE.U32.AND.EX P0, PT, R3, UR7, PT, P2 ;  /* 0x0000000703007c0c */ /* 0x000fe4000bf06120 */
[----:B------:R-:W-:-:S04]  /*e5f0*/  SEL R6, RZ, 0x1, !P1 ;  /* 0x00000001ff067807 */ /* 0x000fc80004800000 */
[----:B------:R-:W-:Y:S01]  /*e600*/  LOP3.LUT R16, R6, R16, R7, 0x96, !PT ;  /* 0x0000001006107212 */ /* 0x000fe200078e9607 */
[----:B------:R-:W-:Y:S01]  /*e610*/  IMAD.MOV.U32 R7, RZ, RZ, -0x1 ;  /* 0xffffffffff077424 */ /* 0x000fe200078e00ff */
[----:B------:R-:W-:-:S05]  /*e620*/  PRMT R6, RZ, 0x7610, R6 ;  /* 0x00007610ff067816 */ /* 0x000fca0000000006 */
[----:B------:R-:W-:Y:S05]  /*e630*/  @P0 BRA `(.L_x_55) ;  /* 0x0000000400500947 */ /* 0x000fea0003800000 */
[----:B------:R-:W0:Y:S01]  /*e640*/  S2R R19, SR_CTAID.X ;  /* 0x0000000000137919 */ /* 0x000e220000002500 */
[----:B------:R-:W-:Y:S01]  /*e650*/  ULDC.64 UR6, c[0x0][0x628] ;  /* 0x00018a0000067ab9 */ /* 0x000fe20000000a00 */
[----:B------:R-:W-:Y:S01]  /*e660*/  ULDC UR8, c[0x0][0x630] ;  /* 0x00018c0000087ab9 */ /* 0x000fe20000000800 */
[----:B------:R-:W-:Y:S01]  /*e670*/  ISETP.NE.U32.AND P0, PT, RZ, UR6, PT ;  /* 0x00000006ff007c0c */ /* 0x000fe2000bf05070 */
[----:B------:R-:W1:Y:S01]  /*e680*/  S2R R20, SR_CTAID.Y ;  /* 0x0000000000147919 */ /* 0x000e620000002600 */
[----:B------:R-:W-:Y:S01]  /*e690*/  ULDC UR9, c[0x0][0x150] ;  /* 0x0000540000097ab9 */ /* 0x000fe20000000800 */
[----:B------:R-:W-:Y:S01]  /*e6a0*/  IMAD.MOV.U32 R6, RZ, RZ, R2 ;  /* 0x000000ffff067224 */ /* 0x000fe200078e0002 */
[----:B------:R-:W-:Y:S01]  /*e6b0*/  ISETP.NE.AND.EX P0, PT, RZ, UR7, PT, P0 ;  /* 0x00000007ff007c0c */ /* 0x000fe2000bf05300 */
[----:B------:R-:W-:Y:S01]  /*e6c0*/  IMAD.MOV.U32 R7, RZ, RZ, R3 ;  /* 0x000000ffff077224 */ /* 0x000fe200078e0003 */
[----:B0-----:R-:W-:-:S11]  /*e6d0*/  I2FP.F32.U32 R22, R19 ;  /* 0x0000001300167245 */ /* 0x001fd60000201000 */
[----:B------:R-:W-:Y:S05]  /*e6e0*/  @!P0 BRA `(.L_x_56) ;  /* 0x0000000000288947 */ /* 0x000fea0003800000 */
[----:B------:R-:W-:Y:S02]  /*e6f0*/  ULDC UR5, c[0x0][0x634] ;  /* 0x00018d0000057ab9 */ /* 0x000fe40000000800 */
[----:B------:R-:W-:-:S05]  /*e700*/  IADD3 R7, P0, R2, UR5, RZ ;  /* 0x0000000502077c10 */ /* 0x000fca000ff1e0ff */
[----:B------:R-:W-:-:S04]  /*e710*/  IMAD.X R21, RZ, RZ, R3, P0 ;  /* 0x000000ffff157224 */ /* 0x000fc800000e0603 */
[----:B------:R-:W-:-:S04]  /*e720*/  IMAD.WIDE.U32 R8, R21, UR6, RZ ;  /* 0x0000000615087c25 */ /* 0x000fc8000f8e00ff */
[----:B------:R-:W-:-:S04]  /*e730*/  IMAD.WIDE.U32 R8, P0, R7, UR7, R8 ;  /* 0x0000000707087c25 */ /* 0x000fc8000f800008 */
[----:B------:R-:W-:-:S04]  /*e740*/  IMAD.WIDE.U32 R6, R7, UR6, RZ ;  /* 0x0000000607067c25 */ /* 0x000fc8000f8e00ff */
[----:B------:R-:W-:Y:S01]  /*e750*/  IMAD.MOV.U32 R6, RZ, RZ, R9 ;  /* 0x000000ffff067224 */ /* 0x000fe200078e0009 */
[----:B------:R-:W-:Y:S01]  /*e760*/  IADD3 RZ, P1, R7, R8, RZ ;  /* 0x0000000807ff7210 */ /* 0x000fe20007f3e0ff */
[----:B------:R-:W-:-:S04]  /*e770*/  IMAD.X R7, RZ, RZ, RZ, P0 ;  /* 0x000000ffff077224 */ /* 0x000fc800000e06ff */
[----:B------:R-:W-:-:S08]  /*e780*/  IMAD.WIDE.U32.X R6, R21, UR7, R6, P1 ;  /* 0x0000000715067c25 */ /* 0x000fd000088e0406 */
.L_x_56:
[--C-:B------:R-:W-:Y:S01]  /*e790*/  SHF.R.U64 R18, R6, UR8, R7.reuse ;  /* 0x0000000806127c19 */ /* 0x100fe20008001207 */
[----:B------:R-:W-:Y:S01]  /*e7a0*/  FMUL R22, R22, UR9 ;  /* 0x0000000916167c20 */ /* 0x000fe20008400000 */
[----:B------:R-:W-:Y:S01]  /*e7b0*/  SHF.R.U32.HI R6, RZ, UR8, R7 ;  /* 0x00000008ff067c19 */ /* 0x000fe20008011607 */
[----:B------:R-:W0:Y:S01]  /*e7c0*/  LDC R8, c[0x0][0x144] ;  /* 0x00005100ff087b82 */ /* 0x000e220000000800 */
[----:B------:R-:W-:Y:S01]  /*e7d0*/  IADD3 R7, P0, RZ, -R18, RZ ;  /* 0x80000012ff077210 */ /* 0x000fe20007f1e0ff */
[----:B------:R-:W-:Y:S01]  /*e7e0*/  ULDC UR5, c[0x0][0x154] ;  /* 0x0000550000057ab9 */ /* 0x000fe20000000800 */
[----:B-1----:R-:W-:Y:S01]  /*e7f0*/  I2FP.F32.U32 R9, R20 ;  /* 0x0000001400097245 */ /* 0x002fe20000201000 */
[----:B------:R-:W1:Y:S01]  /*e800*/  F2I.U32.TRUNC.NTZ R22, R22 ;  /* 0x0000001600167305 */ /* 0x000e62000020f000 */
[----:B------:R-:W-:Y:S01]  /*e810*/  ULDC.64 UR6, c[0x0][0x620] ;  /* 0x0001880000067ab9 */ /* 0x000fe20000000a00 */
[----:B------:R-:W-:Y:S01]  /*e820*/  IMAD.X R6, RZ, RZ, ~R6, P0 ;  /* 0x000000ffff067224 */ /* 0x000fe200000e0e06 */
[----:B------:R-:W-:Y:S01]  /*e830*/  ISETP.NE.AND P2, PT, R0, 0x1, PT ;  /* 0x000000010000780c */ /* 0x000fe20003f45270 */
[----:B------:R-:W-:Y:S01]  /*e840*/  FMUL R23, R9, UR5 ;  /* 0x0000000509177c20 */ /* 0x000fe20008400000 */
[----:B------:R-:W2:Y:S01]  /*e850*/  LDC R25, c[0x0][0x148] ;  /* 0x00005200ff197b82 */ /* 0x000ea20000000800 */
[----:B------:R-:W-:Y:S01]  /*e860*/  IMAD R6, R6, UR6, RZ ;  /* 0x0000000606067c24 */ /* 0x000fe2000f8e02ff */
[----:B------:R-:W-:-:S03]  /*e870*/  ULDC UR5, c[0x0][0x618] ;  /* 0x0001860000057ab9 */ /* 0x000fc60000000800 */
[----:B------:R-:W3:Y:S01]  /*e880*/  F2I.U32.TRUNC.NTZ R23, R23 ;  /* 0x0000001700177305 */ /* 0x000ee2000020f000 */
[C---:B------:R-:W-:Y:S02]  /*e890*/  IMAD R9, R7.reuse, UR7, R6 ;  /* 0x0000000707097c24 */ /* 0x040fe4000f8e0206 */
[----:B------:R-:W-:Y:S01]  /*e8a0*/  IMAD.WIDE.U32 R6, R7, UR6, R2 ;  /* 0x0000000607067c25 */ /* 0x000fe2000f8e0002 */
[----:B------:R-:W-:Y:S02]  /*e8b0*/  ULDC.64 UR6, c[0x0][0x640] ;  /* 0x0001900000067ab9 */ /* 0x000fe40000000a00 */
[----:B------:R-:W-:Y:S01]  /*e8c0*/  ISETP.NE.U32.AND P0, PT, RZ, UR6, PT ;  /* 0x00000006ff007c0c */ /* 0x000fe2000bf05070 */
[----:B------:R-:W-:Y:S02]  /*e8d0*/  IMAD.IADD R7, R7, 0x1, R9 ;  /* 0x0000000107077824 */ /* 0x000fe400078e0209 */
[----:B-1----:R-:W-:Y:S01]  /*e8e0*/  IMAD.MOV R22, RZ, RZ, -R22 ;  /* 0x000000ffff167224 */ /* 0x002fe200078e0a16 */
[----:B------:R-:W-:-:S02]  /*e8f0*/  ISETP.NE.AND.EX P0, PT, RZ, UR7, PT, P0 ;  /* 0x00000007ff007c0c */ /* 0x000fc4000bf05300 */
[----:B------:R-:W-:Y:S01]  /*e900*/  SHF.R.U64 R21, R6, UR5, R7 ;  /* 0x0000000506157c19 */ /* 0x000fe20008001207 */
[----:B0-----:R-:W-:Y:S01]  /*e910*/  IMAD R19, R8, R22, R19 ;  /* 0x0000001608137224 */ /* 0x001fe200078e0213 */
[----:B------:R-:W-:Y:S01]  /*e920*/  SHF.R.U32.HI R6, RZ, UR5, R7 ;  /* 0x00000005ff067c19 */ /* 0x000fe20008011607 */
[----:B------:R-:W-:Y:S01]  /*e930*/  ULDC UR5, c[0x0][0x608] ;  /* 0x0001820000057ab9 */ /* 0x000fe20000000800 */
[----:B---3--:R-:W-:Y:S02]  /*e940*/  IMAD.MOV R8, RZ, RZ, -R23 ;  /* 0x000000ffff087224 */ /* 0x008fe400078e0a17 */
[--C-:B------:R-:W-:Y:S02]  /*e950*/  SHF.R.U64 R22, R21, UR5, R6.reuse ;  /* 0x0000000515167c19 */ /* 0x100fe40008001206 */
[----:B------:R-:W-:Y:S01]  /*e960*/  SHF.R.U32.HI R7, RZ, UR5, R6 ;  /* 0x00000005ff077c19 */ /* 0x000fe20008011606 */
[----:B------:R-:W-:Y:S01]  /*e970*/  ULDC UR5, c[0x0][0x658] ;  /* 0x0001960000057ab9 */ /* 0x000fe20000000800 */
[----:B--2---:R-:W-:-:S02]  /*e980*/  @P2 IMAD R19, R25, R8, R20 ;  /* 0x0000000819132224 */ /* 0x004fc400078e0214 */
[--C-:B------:R-:W-:Y:S02]  /*e990*/  SHF.R.U64 R20, R22, UR5, R7.reuse ;  /* 0x0000000516147c19 */ /* 0x100fe40008001207 */
[----:B------:R-:W-:-:S03]  /*e9a0*/  SHF.R.U32.HI R23, RZ, UR5, R7 ;  /* 0x00000005ff177c19 */ /* 0x000fc60008011607 */
[----:B------:R-:W-:Y:S02]  /*e9b0*/  IMAD.MOV.U32 R8, RZ, RZ, R20 ;  /* 0x000000ffff087224 */ /* 0x000fe400078e0014 */
[----:B------:R-:W-:Y:S01]  /*e9c0*/  IMAD.MOV.U32 R7, RZ, RZ, R23 ;  /* 0x000000ffff077224 */ /* 0x000fe200078e0017 */
[----:B------:R-:W-:Y:S06]  /*e9d0*/  @!P0 BRA `(.L_x_57) ;  /* 0x00000000002c8947 */ /* 0x000fec0003800000 */
        /* <DEDUP_REMOVED lines=9> */
[----:B------:R-:W-:-:S04]  /*ea70*/  IMAD.WIDE.U32.X R6, R23, UR7, R6, P1 ;  /* 0x0000000717067c25 */ /* 0x000fc800088e0406 */
[----:B------:R-:W-:-:S07]  /*ea80*/  IMAD.MOV.U32 R8, RZ, RZ, R6 ;  /* 0x000000ffff087224 */ /* 0x000fce00078e0006 */
.L_x_57:
[----:B------:R-:W-:Y:S01]  /*ea90*/  ULDC UR5, c[0x0][0x648] ;  /* 0x0001920000057ab9 */ /* 0x000fe20000000800 */
[----:B------:R-:W-:Y:S01]  /*eaa0*/  LOP3.LUT R6, R22, UR17, RZ, 0xc0, !PT ;  /* 0x0000001116067c12 */ /* 0x000fe2000f8ec0ff */
[----:B------:R-:W-:Y:S01]  /*eab0*/  ULDC UR6, c[0x0][0x610] ;  /* 0x0001840000067ab9 */ /* 0x000fe20000000800 */
[----:B------:R-:W-:Y:S01]  /*eac0*/  SHF.R.U64 R7, R8, UR5, R7 ;  /* 0x0000000508077c19 */ /* 0x000fe20008001207 */
[----:B------:R-:W-:Y:S01]  /*ead0*/  ULDC UR5, c[0x0][0x638] ;  /* 0x00018e0000057ab9 */ /* 0x000fe20000000800 */
[----:B------:R-:W-:-:S03]  /*eae0*/  LOP3.LUT R21, R21, UR4, RZ, 0xc0, !PT ;  /* 0x0000000415157c12 */ /* 0x000fc6000f8ec0ff */
[----:B------:R-:W-:Y:S02]  /*eaf0*/  IMAD.MOV R9, RZ, RZ, -R7 ;  /* 0x000000ffff097224 */ /* 0x000fe400078e0a07 */
[----:B------:R-:W-:Y:S02]  /*eb00*/  IMAD R6, R7, UR18, R6 ;  /* 0x0000001207067c24 */ /* 0x000fe4000f8e0206 */
[----:B------:R-:W-:Y:S01]  /*eb10*/  IMAD R20, R9, UR5, R20 ;  /* 0x0000000509147c24 */ /* 0x000fe2000f8e0214 */
[----:B------:R-:W-:Y:S01]  /*eb20*/  ULDC UR5, c[0x0][0x600] ;  /* 0x0001800000057ab9 */ /* 0x000fe20000000800 */
[----:B------:R-:W-:Y:S02]  /*eb30*/  IMAD R19, R6, UR6, R19 ;  /* 0x0000000606137c24 */ /* 0x000fe4000f8e0213 */
[----:B------:R-:W-:Y:S02]  /*eb40*/  IMAD R20, R20, UR5, R21 ;  /* 0x0000000514147c24 */ /* 0x000fe4000f8e0215 */
[----:B------:R-:W-:-:S03]  /*eb50*/  IMAD.MOV.U32 R6, RZ, RZ, 0x1 ;  /* 0x00000001ff067424 */ /* 0x000fc600078e00ff */
[----:B------:R-:W-:Y:S02]  /*eb60*/  SEL R7, R20, R19, !P2 ;  /* 0x0000001314077207 */ /* 0x000fe40005000000 */
[----:B------:R-:W-:-:S07]  /*eb70*/  SEL R8, R19, R20, !P2 ;  /* 0x0000001413087207 */ /* 0x000fce0005000000 */
.L_x_55:
[----:B------:R-:W-:Y:S05]  /*eb80*/  BSYNC B1 ;  /* 0x0000000000017941 */ /* 0x000fea0003800000 */
.L_x_54:
[----:B------:R-:W-:-:S13]  /*eb90*/  LOP3.LUT P0, RZ, R6, 0xff, RZ, 0xc0, !PT ;  /* 0x000000ff06ff7812 */ /* 0x000fda000780c0ff */
[----:B------:R-:W-:Y:S05]  /*eba0*/  @P0 BRA `(.L_x_58) ;  /* 0xfffffff400400947 */ /* 0x000fea000383ffff */
[----:B------:R-:W-:Y:S05]  /*ebb0*/  BSYNC B0 ;  /* 0x0000000000007941 */ /* 0x000fea0003800000 */
.L_x_47:
[----:B------:R-:W-:-:S03]  /*ebc0*/  UMOV UR5, 0xffffffff ;  /* 0xffffffff00057882 */ /* 0x000fc60000000000 */
[----:B------:R-:W-:Y:S05]  /*ebd0*/  BRA.DIV UR5, `(.L_x_59) ;  /* 0x00000006051c7947 */ /* 0x000fea000b800000 */
[----:B------:R-:W-:-:S13]  /*ebe0*/  ELECT P0, URZ, PT ;  /* 0x00000000003f782f */ /* 0x000fda0003800000 */
.L_x_73:
[----:B------:R-:W-:Y:S04]  /*ebf0*/  BSSY B0, `(.L_x_60) ;  /* 0x000002b000007945 */ /* 0x000fe80003800000 */
[----:B------:R-:W-:Y:S05]  /*ec00*/  @!P0 BRA `(.L_x_61) ;  /* 0x0000000000a48947 */ /* 0x000fea0003800000 */
[----:B------:R-:W-:-:S04]  /*ec10*/  LOP3.LUT R5, R5, 0x2, RZ, 0xfc, !PT ;  /* 0x0000000205057812 */ /* 0x000fc800078efcff */
[----:B------:R-:W-:-:S13]  /*ec20*/  ISETP.NE.AND P0, PT, R5, 0x3, PT ;  /* 0x000000030500780c */ /* 0x000fda0003f05270 */
[----:B------:R-:W-:Y:S05]  /*ec30*/  @!P0 BRA `(.L_x_62) ;  /* 0x0000000000048947 */ /* 0x000fea0003800000 */
[----:B------:R-:W-:Y:S01]  /*ec40*/  BPT.TRAP 0x1 ;  /* 0x000000040000795c */ /* 0x000fe20000300000 */
.L_x_62:
[----:B------:R-:W0:Y:S01]  /*ec50*/  S2R R3, SR_CgaCtaId ;  /* 0x0000000000037919 */ /* 0x000e220000008800 */
[----:B------:R-:W-:Y:S02]  /*ec60*/  MOV R0, 0x400 ;  /* 0x0000040000007802 */ /* 0x000fe40000000f00 */
[----:B------:R-:W-:Y:S02]  /*ec70*/  SHF.L.U32 R2, R16, 0x1f, RZ ;  /* 0x0000001f10027819 */ /* 0x000fe400000006ff */
[----:B0-----:R-:W-:-:S05]  /*ec80*/  LEA R0, R3, R0, 0x18 ;  /* 0x0000000003007211 */ /* 0x001fca00078ec0ff */
[----:B------:R-:W-:-:S04]  /*ec90*/  VIADD R0, R0, 0x20 ;  /* 0x0000002000007836 */ /* 0x000fc80000000000 */
[C---:B------:R-:W-:Y:S02]  /*eca0*/  IMAD R5, R15.reuse, 0x8, R0 ;  /* 0x000000080f057824 */ /* 0x040fe400078e0200 */
[----:B------:R-:W-:Y:S02]  /*ecb0*/  VIADD R15, R15, 0x1 ;  /* 0x000000010f0f7836 */ /* 0x000fe40000000000 */
[----:B------:R-:W0:Y:S03]  /*ecc0*/  SYNCS.PHASECHK.TRANS64.TRYWAIT P0, [R5+URZ], R2 ;  /* 0x00000002050075a7 */ /* 0x000e26000800017f */
[----:B------:R-:W-:-:S04]  /*ecd0*/  ISETP.NE.AND P1, PT, R15, 0x4, PT ;  /* 0x000000040f00780c */ /* 0x000fc80003f25270 */
[----:B------:R-:W-:Y:S02]  /*ece0*/  SEL R3, RZ, 0x1, P1 ;  /* 0x00000001ff037807 */ /* 0x000fe40000800000 */
[----:B------:R-:W-:Y:S02]  /*ecf0*/  SEL R15, R15, RZ, P1 ;  /* 0x000000ff0f0f7207 */ /* 0x000fe40000800000 */
[----:B------:R-:W-:-:S03]  /*ed00*/  LOP3.LUT R16, R16, R3, RZ, 0x3c, !PT ;  /* 0x0000000310107212 */ /* 0x000fc600078e3cff */
[----:B------:R-:W-:Y:S01]  /*ed10*/  IMAD R7, R15, 0x8, R0 ;  /* 0x000000080f077824 */ /* 0x000fe200078e0200 */
[----:B------:R-:W-:Y:S01]  /*ed20*/  SHF.L.U32 R4, R16, 0x1f, RZ ;  /* 0x0000001f10047819 */ /* 0x000fe200000006ff */
[----:B0-----:R-:W-:Y:S06]  /*ed30*/  @!P0 BRA `(.L_x_63) ;  /* 0x0000000000e48947 */ /* 0x001fec0003800000 */
.L_x_74:
[----:B------:R-:W1:Y:S01]  /*ed40*/  SYNCS.PHASECHK.TRANS64.TRYWAIT P0, [R7+URZ], R4 ;  /* 0x00000004070075a7 */ /* 0x000e62000800017f */
[----:B0-----:R-:W-:-:S05]  /*ed50*/  VIADD R2, R15, 0x1 ;  /* 0x000000010f027836 */ /* 0x001fca0000000000 */
[----:B------:R-:W-:-:S04]  /*ed60*/  ISETP.NE.AND P1, PT, R2, 0x4, PT ;  /* 0x000000040200780c */ /* 0x000fc80003f25270 */
[----:B------:R-:W-:Y:S02]  /*ed70*/  SEL R3, RZ, 0x1, P1 ;  /* 0x00000001ff037807 */ /* 0x000fe40000800000 */
[----:B------:R-:W-:Y:S02]  /*ed80*/  SEL R9, R2, RZ, P1 ;  /* 0x000000ff02097207 */ /* 0x000fe40000800000 */
[----:B------:R-:W-:-:S03]  /*ed90*/  LOP3.LUT R11, R16, R3, RZ, 0x3c, !PT ;  /* 0x00000003100b7212 */ /* 0x000fc600078e3cff */
[----:B------:R-:W-:Y:S01]  /*eda0*/  IMAD R6, R9, 0x8, R0 ;  /* 0x0000000809067824 */ /* 0x000fe200078e0200 */
[----:B------:R-:W-:Y:S01]  /*edb0*/  SHF.L.U32 R5, R11, 0x1f, RZ ;  /* 0x0000001f0b057819 */ /* 0x000fe200000006ff */
[----:B-1----:R-:W-:Y:S06]  /*edc0*/  @!P0 BRA `(.L_x_64) ;  /* 0x0000000000d48947 */ /* 0x002fec0003800000 */
.L_x_75:
[----:B------:R-:W1:Y:S01]  /*edd0*/  SYNCS.PHASECHK.TRANS64.TRYWAIT P0, [R6+URZ], R5 ;  /* 0x00000005060075a7 */ /* 0x000e62000800017f */
[----:B------:R-:W-:-:S05]  /*ede0*/  VIADD R2, R9, 0x1 ;  /* 0x0000000109027836 */ /* 0x000fca0000000000 */
[----:B------:R-:W-:-:S04]  /*edf0*/  ISETP.NE.AND P1, PT, R2, 0x4, PT ;  /* 0x000000040200780c */ /* 0x000fc80003f25270 */
[----:B0-----:R-:W-:Y:S02]  /*ee00*/  SEL R4, RZ, 0x1, P1 ;  /* 0x00000001ff047807 */ /* 0x001fe40000800000 */
[----:B------:R-:W-:Y:S02]  /*ee10*/  SEL R3, R2, RZ, P1 ;  /* 0x000000ff02037207 */ /* 0x000fe40000800000 */
[----:B------:R-:W-:Y:S01]  /*ee20*/  LOP3.LUT R4, R11, R4, RZ, 0x3c, !PT ;  /* 0x000000040b047212 */ /* 0x000fe200078e3cff */
[----:B-1----:R-:W-:Y:S06]  /*ee30*/  @!P0 BRA `(.L_x_65) ;  /* 0x0000000000cc8947 */ /* 0x002fec0003800000 */
.L_x_76:
[----:B------:R-:W-:Y:S01]  /*ee40*/  IMAD R3, R3, 0x8, R0 ;  /* 0x0000000803037824 */ /* 0x000fe200078e0200 */
[----:B------:R-:W-:-:S07]  /*ee50*/  SHF.L.U32 R0, R4, 0x1f, RZ ;  /* 0x0000001f04007819 */ /* 0x000fce00000006ff */
.L_x_66:
[----:B-1----:R1:W2:Y:S02]  /*ee60*/  SYNCS.PHASECHK.TRANS64.TRYWAIT P0, [R3+URZ], R0 ;  /* 0x00000000030075a7 */ /* 0x0022a4000800017f */
[----:B--2---:R-:W-:Y:S05]  /*ee70*/  @!P0 NANOSLEEP.SYNCS 0x989680 ;  /* 0x009896800000895d */ /* 0x004fea0003900000 */
[----:B------:R-:W2:Y:S02]  /*ee80*/  @!P0 SYNCS.PHASECHK.TRANS64 P0, [R3+URZ], R0 ;  /* 0x00000000030085a7 */ /* 0x000ea4000800007f */
[----:B--2---:R-:W-:Y:S05]  /*ee90*/  @!P0 BRA `(.L_x_66) ;  /* 0xfffffffc00f08947 */ /* 0x004fea000383ffff */
.L_x_61:
[----:B------:R-:W-:Y:S05]  /*eea0*/  BSYNC B0 ;  /* 0x0000000000007941 */ /* 0x000fea0003800000 */
.L_x_60:
[----:B------:R-:W-:Y:S05]  /*eeb0*/  EXIT ;  /* 0x000000000000794d */ /* 0x000fea0003800000 */
.L_x_21:
[----:B-1----:R-:W-:-:S04]  /*eec0*/  IMAD.U32 R22, RZ, RZ, UR6 ;  /* 0x00000006ff167e24 */ /* 0x002fc8000f8e00ff */
[----:B------:R1:W4:Y:S03]  /*eed0*/  SYNCS.PHASECHK.TRANS64.TRYWAIT P0, [R22+URZ], R21 ;  /* 0x00000015160075a7 */ /* 0x000326000800017f */
[----:B----4-:R-:W-:Y:S05]  /*eee0*/  @!P0 NANOSLEEP.SYNCS 0x989680 ;  /* 0x009896800000895d */ /* 0x010fea0003900000 */
[----:B------:R-:W4:Y:S02]  /*eef0*/  @!P0 SYNCS.PHASECHK.TRANS64 P0, [R22+URZ], R21 ;  /* 0x00000015160085a7 */ /* 0x000f24000800007f */
[----:B----4-:R-:W-:Y:S05]  /*ef00*/  @!P0 BRA `(.L_x_21) ;  /* 0xfffffffc00ec8947 */ /* 0x010fea000383ffff */
[----:B------:R-:W-:Y:S05]  /*ef10*/  BRA `(.L_x_20) ;  /* 0xffffff2800e07947 */ /* 0x000fea000383ffff */
.L_x_27:
[----:B-1----:R-:W-:-:S04]  /*ef20*/  IMAD.U32 R216, RZ, RZ, UR14 ;  /* 0x0000000effd87e24 */ /* 0x002fc8000f8e00ff */
[----:B------:R1:W4:Y:S03]  /*ef30*/  SYNCS.PHASECHK.TRANS64.TRYWAIT P0, [R216+URZ], R215 ;  /* 0x000000d7d80075a7 */ /* 0x000326000800017f */
[----:B----4-:R-:W-:Y:S05]  /*ef40*/  @!P0 NANOSLEEP.SYNCS 0x989680 ;  /* 0x009896800000895d */ /* 0x010fea0003900000 */
[----:B------:R-:W4:Y:S02]  /*ef50*/  @!P0 SYNCS.PHASECHK.TRANS64 P0, [R216+URZ], R215 ;  /* 0x000000d7d80085a7 */ /* 0x000f24000800007f */
[----:B----4-:R-:W-:Y:S05]  /*ef60*/  @!P0 BRA `(.L_x_27) ;  /* 0xfffffffc00ec8947 */ /* 0x010fea000383ffff */
[----:B------:R-:W-:Y:S05]  /*ef70*/  BRA `(.L_x_26) ;  /* 0xffffff3800947947 */ /* 0x000fea000383ffff */
.L_x_48:
[----:B------:R-:W-:Y:S01]  /*ef80*/  BSSY B1, `(.L_x_67) ;  /* 0x0000006000017945 */ /* 0x000fe20003800000 */
[----:B------:R-:W-:-:S07]  /*ef90*/  IMAD.MOV.U32 R6, RZ, RZ, -0x1 ;  /* 0xffffffffff067424 */ /* 0x000fce00078e00ff */
[----:B------:R-:W-:Y:S05]  /*efa0*/  WARPSYNC.COLLECTIVE R6, `(.L_x_68) ;  /* 0x00000000060c7348 */ /* 0x000fea0003c00000 */
[----:B------:R-:W-:Y:S02]  /*efb0*/  ELECT P0, UR62, PT ;  /* 0x00000000003e782f */ /* 0x000fe40003800000 */
[----:B------:R-:W-:Y:S01]  /*efc0*/  MOV R6, UR62 ;  /* 0x0000003e00067c02 */ /* 0x000fe20008000f00 */
[----:B------:R-:W-:Y:S10]  /*efd0*/  ENDCOLLECTIVE ;  /* 0x000000000000791b */ /* 0x000ff40003800000 */
.L_x_68:
[----:B------:R-:W-:Y:S05]  /*efe0*/  BSYNC B1 ;  /* 0x0000000000017941 */ /* 0x000fea0003800000 */
.L_x_67:
[----:B------:R-:W-:Y:S05]  /*eff0*/  BRA `(.L_x_69) ;  /* 0xfffffff000387947 */ /* 0x000fea000383ffff */
.L_x_51:
[----:B0-----:R0:W1:Y:S02]  /*f000*/  SYNCS.PHASECHK.TRANS64.TRYWAIT P0, [R20+URZ+0x20], R9 ;  /* 0x00002009140075a7 */ /* 0x001064000800017f */
[----:B-1----:R-:W-:Y:S05]  /*f010*/  @!P0 NANOSLEEP.SYNCS 0x989680 ;  /* 0x009896800000895d */ /* 0x002fea0003900000 */
[----:B------:R-:W1:Y:S02]  /*f020*/  @!P0 SYNCS.PHASECHK.TRANS64 P0, [R20+URZ+0x20], R9 ;  /* 0x00002009140085a7 */ /* 0x000e64000800007f */
[----:B-1----:R-:W-:Y:S05]  /*f030*/  @!P0 BRA `(.L_x_51) ;  /* 0xfffffffc00f08947 */ /* 0x002fea000383ffff */
[----:B------:R-:W-:Y:S05]  /*f040*/  BRA `(.L_x_70) ;  /* 0xfffffff000707947 */ /* 0x000fea000383ffff */
.L_x_59:
[----:B------:R-:W-:Y:S01]  /*f050*/  BSSY B0, `(.L_x_71) ;  /* 0x0000006000007945 */ /* 0x000fe20003800000 */
[----:B------:R-:W-:-:S07]  /*f060*/  IMAD.MOV.U32 R6, RZ, RZ, -0x1 ;  /* 0xffffffffff067424 */ /* 0x000fce00078e00ff */
[----:B------:R-:W-:Y:S05]  /*f070*/  WARPSYNC.COLLECTIVE R6, `(.L_x_72) ;  /* 0x00000000060c7348 */ /* 0x000fea0003c00000 */
[----:B------:R-:W-:Y:S02]  /*f080*/  ELECT P0, UR62, PT ;  /* 0x00000000003e782f */ /* 0x000fe40003800000 */
[----:B------:R-:W-:Y:S01]  /*f090*/  MOV R6, UR62 ;  /* 0x0000003e00067c02 */ /* 0x000fe20008000f00 */
[----:B------:R-:W-:Y:S10]  /*f0a0*/  ENDCOLLECTIVE ;  /* 0x000000000000791b */ /* 0x000ff40003800000 */
.L_x_72:
[----:B------:R-:W-:Y:S05]  /*f0b0*/  BSYNC B0 ;  /* 0x0000000000007941 */ /* 0x000fea0003800000 */
.L_x_71:
[----:B------:R-:W-:Y:S05]  /*f0c0*/  BRA `(.L_x_73) ;  /* 0xfffffff800c87947 */ /* 0x000fea000383ffff */
.L_x_63:
[----:B0-----:R0:W1:Y:S02]  /*f0d0*/  SYNCS.PHASECHK.TRANS64.TRYWAIT P0, [R5+URZ], R2 ;  /* 0x00000002050075a7 */ /* 0x001064000800017f */
[----:B-1----:R-:W-:Y:S05]  /*f0e0*/  @!P0 NANOSLEEP.SYNCS 0x989680 ;  /* 0x009896800000895d */ /* 0x002fea0003900000 */
[----:B------:R-:W1:Y:S02]  /*f0f0*/  @!P0 SYNCS.PHASECHK.TRANS64 P0, [R5+URZ], R2 ;  /* 0x00000002050085a7 */ /* 0x000e64000800007f */
[----:B-1----:R-:W-:Y:S05]  /*f100*/  @!P0 BRA `(.L_x_63) ;  /* 0xfffffffc00f08947 */ /* 0x002fea000383ffff */
[----:B------:R-:W-:Y:S05]  /*f110*/  BRA `(.L_x_74) ;  /* 0xfffffffc00087947 */ /* 0x000fea000383ffff */
.L_x_64:
[----:B0-----:R0:W1:Y:S02]  /*f120*/  SYNCS.PHASECHK.TRANS64.TRYWAIT P0, [R7+URZ], R4 ;  /* 0x00000004070075a7 */ /* 0x001064000800017f */
[----:B-1----:R-:W-:Y:S05]  /*f130*/  @!P0 NANOSLEEP.SYNCS 0x989680 ;  /* 0x009896800000895d */ /* 0x002fea0003900000 */
[----:B------:R-:W1:Y:S02]  /*f140*/  @!P0 SYNCS.PHASECHK.TRANS64 P0, [R7+URZ], R4 ;  /* 0x00000004070085a7 */ /* 0x000e64000800007f */
[----:B-1----:R-:W-:Y:S05]  /*f150*/  @!P0 BRA `(.L_x_64) ;  /* 0xfffffffc00f08947 */ /* 0x002fea000383ffff */
[----:B------:R-:W-:Y:S05]  /*f160*/  BRA `(.L_x_75) ;  /* 0xfffffffc00187947 */ /* 0x000fea000383ffff */
.L_x_65:
[----:B0-----:R0:W1:Y:S02]  /*f170*/  SYNCS.PHASECHK.TRANS64.TRYWAIT P0, [R6+URZ], R5 ;  /* 0x00000005060075a7 */ /* 0x001064000800017f */
[----:B-1----:R-:W-:Y:S05]  /*f180*/  @!P0 NANOSLEEP.SYNCS 0x989680 ;  /* 0x009896800000895d */ /* 0x002fea0003900000 */
[----:B------:R-:W1:Y:S02]  /*f190*/  @!P0 SYNCS.PHASECHK.TRANS64 P0, [R6+URZ], R5 ;  /* 0x00000005060085a7 */ /* 0x000e64000800007f */
[----:B-1----:R-:W-:Y:S05]  /*f1a0*/  @!P0 BRA `(.L_x_65) ;  /* 0xfffffffc00f08947 */ /* 0x002fea000383ffff */
[----:B------:R-:W-:Y:S05]  /*f1b0*/  BRA `(.L_x_76) ;  /* 0xfffffffc00207947 */ /* 0x000fea000383ffff */
.L_x_77:
[----:B------:R-:W-:-:S00]  /*f1c0*/  BRA `(.L_x_77) ;  /* 0xfffffffc00fc7947 */ /* 0x000fc0000383ffff */
[----:B------:R-:W-:-:S00]  /*f1d0*/  NOP ;  /* 0x0000000000007918 */ /* 0x000fc00000000000 */
        /* <DEDUP_REMOVED lines=10> */
.L_x_78:


//--------------------- .nv.shared._ZN7cutlass13device_kernelINS_4gemm6kernel13GemmUniversalIN4cute5tupleIJiiiiEEENS1_10collective13CollectiveMmaINS1_37MainloopSm90TmaGmmaWarpSpecializedFP8ILi4ENS5_IJNS4_1CILi2EEENSA_ILi1EEESC_EEENS1_35KernelTmaWarpSpecializedCooperativeEEENS5_IJNSA_ILi384EEENSA_ILi64EEENSA_ILi128EEEEEENS_12float_e4m3_tENS5_IJlSC_lEEESK_SL_NS4_8TiledMMAINS4_8MMA_AtomIJNS4_4SM904GMMA30MMA_64x64x32_F32E4M3E4M3_SS_TNILNSP_7ScaleInE1ELSR_1EEEEEENS4_6LayoutISD_NS5_IJSC_NSA_ILi0EEESV_EEEEENS5_IJNS4_10UnderscoreESY_SY_EEEEENS4_13SM90_TMA_LOADENS4_14ComposedLayoutINS4_7SwizzleILi3ELi4ELi3EEENS4_18smem_ptr_flag_bitsILi8EEENSU_INS5_IJNSA_ILi8EEESI_EEENS5_IJSI_SC_EEEEEEEvNS4_8identityENS4_23SM90_TMA_LOAD_MULTICASTES1B_vS1C_EENS_8epilogue10collective6detail29Sm90TmaWarpSpecializedAdapterINS1G_15DefaultEpilogueISK_SL_SL_NS1F_6thread17LinearCombinationISK_Li1EffLNS1K_9ScaleType4KindE0ELNS_15FloatRoundStyleE2ESK_EENS1_15EpilogueDefaultEEEEEvvEEEEvNT_6ParamsE --------------------------
	.section	.nv.shared._ZN7cutlass13device_kernelINS_4gemm6kernel13GemmUniversalIN4cute5tupleIJiiiiEEENS1_10collective13CollectiveMmaINS1_37MainloopSm90TmaGmmaWarpSpecializedFP8ILi4ENS5_IJNS4_1CILi2EEENSA_ILi1EEESC_EEENS1_35KernelTmaWarpSpecializedCooperativeEEENS5_IJNSA_ILi384EEENSA_ILi64EEENSA_ILi128EEEEEENS_12float_e4m3_tENS5_IJlSC_lEEESK_SL_NS4_8TiledMMAINS4_8MMA_AtomIJNS4_4SM904GMMA30MMA_64x64x32_F32E4M3E4M3_SS_TNILNSP_7ScaleInE1ELSR_1EEEEEENS4_6LayoutISD_NS5_IJSC_NSA_ILi0EEESV_EEEEENS5_IJNS4_10UnderscoreESY_SY_EEEEENS4_13SM90_TMA_LOADENS4_14ComposedLayoutINS4_7SwizzleILi3ELi4ELi3EEENS4_18smem_ptr_flag_bitsILi8EEENSU_INS5_IJNSA_ILi8EEESI_EEENS5_IJSI_SC_EEEEEEEvNS4_8identityENS4_23SM90_TMA_LOAD_MULTICASTES1B_vS1C_EENS_8epilogue10collective6detail29Sm90TmaWarpSpecializedAdapterINS1G_15DefaultEpilogueISK_SL_SL_NS1F_6thread17LinearCombinationISK_Li1EffLNS1K_9ScaleType4KindE0ELNS_15FloatRoundStyleE2ESK_EENS1_15EpilogueDefaultEEEEEvvEEEEvNT_6ParamsE,"aw",@nobits
	.sectionflags	@""
	.align	16
	.zero		1024


//--------------------- .nv.shared.reserved.0     --------------------------
	.section	.nv.shared.reserved.0,"aw",@nobits
	.weak		__nv_reservedSMEM_offset_0_alias
	.size		__nv_reservedSMEM_offset_0_alias, 0, 0
	.other		__nv_reservedSMEM_offset_0_alias,@"STO_CUDA_RESERVED_SHARED STV_DEFAULT"
__nv_reservedSMEM_offset_0_alias:
	.zero		0


//--------------------- .nv.global                --------------------------
	.section	.nv.global,"aw",@nobits
.nv.global:
	.type		_ZN39_INTERNAL_f1b62152_4_k_cu_8223f9b7_83164cute1_E,@object
	.size		_ZN39_INTERNAL_f1b62152_4_k_cu_8223f9b7_83164cute1_E,(_ZN39_INTERNAL_f1b62152_4_k_cu_8223f9b7_83164cuda3std3__45__cpo6cbeginE - _ZN39_INTERNAL_f1b62152_4_k_cu_8223f9b7_83164cute1_E)
_ZN39_INTERNAL_f1b62152_4_k_cu_8223f9b7_83164cute1_E:
	.zero		1
	.type		_ZN39_INTERNAL_f1b62152_4_k_cu_8223f9b7_83164cuda3std3__45__cpo6cbeginE,@object
	.size		_ZN39_INTERNAL_f1b62152_4_k_cu_8223f9b7_83164cuda3std3__45__cpo6cbeginE,(_ZN39_INTERNAL_f1b62152_4_k_cu_8223f9b7_83164cuda3std3__48in_placeE - _ZN39_INTERNAL_f1b62152_4_k_cu_8223f9b7_83164cuda3std3__45__cpo6cbeginE)
_ZN39_INTERNAL_f1b62152_4_k_cu_8223f9b7_83164cuda3std3__45__cpo6cbeginE:
	.zero		1
	.type		_ZN39_INTERNAL_f1b62152_4_k_cu_8223f9b7_83164cuda3std3__48in_placeE,@object
	.size		_ZN39_INTERNAL_f1b62152_4_k_cu_8223f9b7_83164cuda3std3__48in_placeE,(_ZN39_INTERNAL_f1b62152_4_k_cu_8223f9b7_83164cuda3std6ranges3__45__cpo9iter_moveE - _ZN39_INTERNAL_f1b62152_4_k_cu_8223f9b7_83164cuda3std3__48in_placeE)
_ZN39_INTERNAL_f1b62152_4_k_cu_8223f9b7_83164cuda3std3__48in_placeE:
	.zero		1
	.type		_ZN39_INTERNAL_f1b62152_4_k_cu_8223f9b7_83164cuda3std6ranges3__45__cpo9iter_moveE,@object
	.size		_ZN39_INTERNAL_f1b62152_4_k_cu_8223f9b7_83164cuda3std6ranges3__45__cpo9iter_moveE,(_ZN39_INTERNAL_f1b62152_4_k_cu_8223f9b7_83164cuda3std3__45__cpo5beginE - _ZN39_INTERNAL_f1b62152_4_k_cu_8223f9b7_83164cuda3std6ranges3__45__cpo9iter_moveE)
_ZN39_INTERNAL_f1b62152_4_k_cu_8223f9b7_83164cuda3std6ranges3__45__cpo9iter_moveE:
	.zero		1
	.type		_ZN39_INTERNAL_f1b62152_4_k_cu_8223f9b7_83164cuda3std3__45__cpo5beginE,@object
	.size		_ZN39_INTERNAL_f1b62152_4_k_cu_8223f9b7_83164cuda3std3__45__cpo5beginE,(_ZN39_INTERNAL_f1b62152_4_k_cu_8223f9b7_83164cuda3std3__441_GLOBAL__N__f1b62152_4_k_cu_8223f9b7_83166ignoreE - _ZN39_INTERNAL_f1b62152_4_k_cu_8223f9b7_83164cuda3std3__45__cpo5beginE)
_ZN39_INTERNAL_f1b62152_4_k_cu_8223f9b7_83164cuda3std3__45__cpo5beginE:
	.zero		1
	.type		_ZN39_INTERNAL_f1b62152_4_k_cu_8223f9b7_83164cuda3std3__441_GLOBAL__N__f1b62152_4_k_cu_8223f9b7_83166ignoreE,@object
	.size		_ZN39_INTERNAL_f1b62152_4_k_cu_8223f9b7_83164cuda3std3__441_GLOBAL__N__f1b62152_4_k_cu_8223f9b7_83166ignoreE,(_ZN39_INTERNAL_f1b62152_4_k_cu_8223f9b7_83164cute7productE - _ZN39_INTERNAL_f1b62152_4_k_cu_8223f9b7_83164cuda3std3__441_GLOBAL__N__f1b62152_4_k_cu_8223f9b7_83166ignoreE)
_ZN39_INTERNAL_f1b62152_4_k_cu_8223f9b7_83164cuda3std3__441_GLOBAL__N__f1b62152_4_k_cu_8223f9b7_83166ignoreE:
	.zero		1
	.type		_ZN39_INTERNAL_f1b62152_4_k_cu_8223f9b7_83164cute7productE,@object
	.size		_ZN39_INTERNAL_f1b62152_4_k_cu_8223f9b7_83164cute7productE,(_ZN39_INTERNAL_f1b62152_4_k_cu_8223f9b7_83164cuda3std3__45__cpo3endE - _ZN39_INTERNAL_f1b62152_4_k_cu_8223f9b7_83164cute7productE)
_ZN39_INTERNAL_f1b62152_4_k_cu_8223f9b7_83164cute7productE:
	.zero		1
	.type		_ZN39_INTERNAL_f1b62152_4_k_cu_8223f9b7_83164cuda3std3__45__cpo3endE,@object
	.size		_ZN39_INTERNAL_f1b62152_4_k_cu_8223f9b7_83164cuda3std3__45__cpo3endE,(_ZN39_INTERNAL_f1b62152_4_k_cu_8223f9b7_83164cuda3std3__419piecewise_constructE - _ZN39_INTERNAL_f1b62152_4_k_cu_8223f9b7_83164cuda3std3__45__cpo3endE)
_ZN39_INTERNAL_f1b62152_4_k_cu_8223f9b7_83164cuda3std3__45__cpo3endE:
	.zero		1
	.type		_ZN39_INTERNAL_f1b62152_4_k_cu_8223f9b7_83164cuda3std3__419piecewise_constructE,@object
	.size		_ZN39_INTERNAL_f1b62152_4_k_cu_8223f9b7_83164cuda3std3__419piecewise_constructE,(_ZN39_INTERNAL_f1b62152_4_k_cu_8223f9b7_83164cuda3std3__45__cpo4cendE - _ZN39_INTERNAL_f1b62152_4_k_cu_8223f9b7_83164cuda3std3__419piecewise_constructE)
_ZN39_INTERNAL_f1b62152_4_k_cu_8223f9b7_83164cuda3std3__419piecewise_constructE:
	.zero		1
	.type		_ZN39_INTERNAL_f1b62152_4_k_cu_8223f9b7_83164cuda3std3__45__cpo4cendE,@object
	.size		_ZN39_INTERNAL_f1b62152_4_k_cu_8223f9b7_83164cuda3std3__45__cpo4cendE,(_ZN39_INTERNAL_f1b62152_4_k_cu_8223f9b7_83164cuda3std6ranges3__45__cpo4swapE - _ZN39_INTERNAL_f1b62152_4_k_cu_8223f9b7_83164cuda3std3__45__cpo4cendE)
_ZN39_INTERNAL_f1b62152_4_k_cu_8223f9b7_83164cuda3std3__45__cpo4cendE:
	.zero		1
	.type		_ZN39_INTERNAL_f1b62152_4_k_cu_8223f9b7_83164cuda3std6ranges3__45__cpo4swapE,@object
	.size		_ZN39_INTERNAL_f1b62152_4_k_cu_8223f9b7_83164cuda3std6ranges3__45__cpo4swapE,(.L_7 - _ZN39_INTERNAL_f1b62152_4_k_cu_8223f9b7_83164cuda3std6ranges3__45__cpo4swapE)
_ZN39_INTERNAL_f1b62152_4_k_cu_8223f9b7_83164cuda3std6ranges3__45__cpo4swapE:
	.zero		1
.L_7:


//--------------------- .nv.constant0._ZN7cutlass13device_kernelINS_4gemm6kernel13GemmUniversalIN4cute5tupleIJiiiiEEENS1_10collective13CollectiveMmaINS1_37MainloopSm90TmaGmmaWarpSpecializedFP8ILi4ENS5_IJNS4_1CILi2EEENSA_ILi1EEESC_EEENS1_35KernelTmaWarpSpecializedCooperativeEEENS5_IJNSA_ILi384EEENSA_ILi64EEENSA_ILi128EEEEEENS_12float_e4m3_tENS5_IJlSC_lEEESK_SL_NS4_8TiledMMAINS4_8MMA_AtomIJNS4_4SM904GMMA30MMA_64x64x32_F32E4M3E4M3_SS_TNILNSP_7ScaleInE1ELSR_1EEEEEENS4_6LayoutISD_NS5_IJSC_NSA_ILi0EEESV_EEEEENS5_IJNS4_10UnderscoreESY_SY_EEEEENS4_13SM90_TMA_LOADENS4_14ComposedLayoutINS4_7SwizzleILi3ELi4ELi3EEENS4_18smem_ptr_flag_bitsILi8EEENSU_INS5_IJNSA_ILi8EEESI_EEENS5_IJSI_SC_EEEEEEEvNS4_8identityENS4_23SM90_TMA_LOAD_MULTICASTES1B_vS1C_EENS_8epilogue10collective6detail29Sm90TmaWarpSpecializedAdapterINS1G_15DefaultEpilogueISK_SL_SL_NS1F_6thread17LinearCombinationISK_Li1EffLNS1K_9ScaleType4KindE0ELNS_15FloatRoundStyleE2ESK_EENS1_15EpilogueDefaultEEEEEvvEEEEvNT_6ParamsE --------------------------
	.section	.nv.constant0._ZN7cutlass13device_kernelINS_4gemm6kernel13GemmUniversalIN4cute5tupleIJiiiiEEENS1_10collective13CollectiveMmaINS1_37MainloopSm90TmaGmmaWarpSpecializedFP8ILi4ENS5_IJNS4_1CILi2EEENSA_ILi1EEESC_EEENS1_35KernelTmaWarpSpecializedCooperativeEEENS5_IJNSA_ILi384EEENSA_ILi64EEENSA_ILi128EEEEEENS_12float_e4m3_tENS5_IJlSC_lEEESK_SL_NS4_8TiledMMAINS4_8MMA_AtomIJNS4_4SM904GMMA30MMA_64x64x32_F32E4M3E4M3_SS_TNILNSP_7ScaleInE1ELSR_1EEEEEENS4_6LayoutISD_NS5_IJSC_NSA_ILi0EEESV_EEEEENS5_IJNS4_10UnderscoreESY_SY_EEEEENS4_13SM90_TMA_LOADENS4_14ComposedLayoutINS4_7SwizzleILi3ELi4ELi3EEENS4_18smem_ptr_flag_bitsILi8EEENSU_INS5_IJNSA_ILi8EEESI_EEENS5_IJSI_SC_EEEEEEEvNS4_8identityENS4_23SM90_TMA_LOAD_MULTICASTES1B_vS1C_EENS_8epilogue10collective6detail29Sm90TmaWarpSpecializedAdapterINS1G_15DefaultEpilogueISK_SL_SL_NS1F_6thread17LinearCombinationISK_Li1EffLNS1K_9ScaleType4KindE0ELNS_15FloatRoundStyleE2ESK_EENS1_15EpilogueDefaultEEEEEvvEEEEvNT_6ParamsE,"a",@progbits
	.sectionflags	@""
	.align	4
.nv.constant0._ZN7cutlass13device_kernelINS_4gemm6kernel13GemmUniversalIN4cute5tupleIJiiiiEEENS1_10collective13CollectiveMmaINS1_37MainloopSm90TmaGmmaWarpSpecializedFP8ILi4ENS5_IJNS4_1CILi2EEENSA_ILi1EEESC_EEENS1_35KernelTmaWarpSpecializedCooperativeEEENS5_IJNSA_ILi384EEENSA_ILi64EEENSA_ILi128EEEEEENS_12float_e4m3_tENS5_IJlSC_lEEESK_SL_NS4_8TiledMMAINS4_8MMA_AtomIJNS4_4SM904GMMA30MMA_64x64x32_F32E4M3E4M3_SS_TNILNSP_7ScaleInE1ELSR_1EEEEEENS4_6LayoutISD_NS5_IJSC_NSA_ILi0EEESV_EEEEENS5_IJNS4_10UnderscoreESY_SY_EEEEENS4_13SM90_TMA_LOADENS4_14ComposedLayoutINS4_7SwizzleILi3ELi4ELi3EEENS4_18smem_ptr_flag_bitsILi8EEENSU_INS5_IJNSA_ILi8EEESI_EEENS5_IJSI_SC_EEEEEEEvNS4_8identityENS4_23SM90_TMA_LOAD_MULTICASTES1B_vS1C_EENS_8epilogue10collective6detail29Sm90TmaWarpSpecializedAdapterINS1G_15DefaultEpilogueISK_SL_SL_NS1F_6thread17LinearCombinationISK_Li1EffLNS1K_9ScaleType4KindE0ELNS_15FloatRoundStyleE2ESK_EENS1_15EpilogueDefaultEEEEEvvEEEEvNT_6ParamsE:
	.zero		1664


//--------------------- SYMBOLS --------------------------

	.type		.nv.reservedSmem.offset0,@object
	.size		.nv.reservedSmem.offset0,0x4
